//
// Generated by NVIDIA NVVM Compiler
//
// Compiler Build ID: CL-36424714
// Cuda compilation tools, release 13.0, V13.0.88
// Based on NVVM 20.0.0
//

.version 9.0
.target sm_100
.address_size 64

	// .globl	_Z8timestepPdS_S_S_S_S_S_S_S_S_S_iiPiS0_S0_S0_S_S_iiddS0_S0_S0_

.visible .entry _Z8timestepPdS_S_S_S_S_S_S_S_S_S_iiPiS0_S0_S0_S_S_iiddS0_S0_S0_(
	.param .u64 .ptr .align 1 _Z8timestepPdS_S_S_S_S_S_S_S_S_S_iiPiS0_S0_S0_S_S_iiddS0_S0_S0__param_0,
	.param .u64 .ptr .align 1 _Z8timestepPdS_S_S_S_S_S_S_S_S_S_iiPiS0_S0_S0_S_S_iiddS0_S0_S0__param_1,
	.param .u64 .ptr .align 1 _Z8timestepPdS_S_S_S_S_S_S_S_S_S_iiPiS0_S0_S0_S_S_iiddS0_S0_S0__param_2,
	.param .u64 .ptr .align 1 _Z8timestepPdS_S_S_S_S_S_S_S_S_S_iiPiS0_S0_S0_S_S_iiddS0_S0_S0__param_3,
	.param .u64 .ptr .align 1 _Z8timestepPdS_S_S_S_S_S_S_S_S_S_iiPiS0_S0_S0_S_S_iiddS0_S0_S0__param_4,
	.param .u64 .ptr .align 1 _Z8timestepPdS_S_S_S_S_S_S_S_S_S_iiPiS0_S0_S0_S_S_iiddS0_S0_S0__param_5,
	.param .u64 .ptr .align 1 _Z8timestepPdS_S_S_S_S_S_S_S_S_S_iiPiS0_S0_S0_S_S_iiddS0_S0_S0__param_6,
	.param .u64 .ptr .align 1 _Z8timestepPdS_S_S_S_S_S_S_S_S_S_iiPiS0_S0_S0_S_S_iiddS0_S0_S0__param_7,
	.param .u64 .ptr .align 1 _Z8timestepPdS_S_S_S_S_S_S_S_S_S_iiPiS0_S0_S0_S_S_iiddS0_S0_S0__param_8,
	.param .u64 .ptr .align 1 _Z8timestepPdS_S_S_S_S_S_S_S_S_S_iiPiS0_S0_S0_S_S_iiddS0_S0_S0__param_9,
	.param .u64 .ptr .align 1 _Z8timestepPdS_S_S_S_S_S_S_S_S_S_iiPiS0_S0_S0_S_S_iiddS0_S0_S0__param_10,
	.param .u32 _Z8timestepPdS_S_S_S_S_S_S_S_S_S_iiPiS0_S0_S0_S_S_iiddS0_S0_S0__param_11,
	.param .u32 _Z8timestepPdS_S_S_S_S_S_S_S_S_S_iiPiS0_S0_S0_S_S_iiddS0_S0_S0__param_12,
	.param .u64 .ptr .align 1 _Z8timestepPdS_S_S_S_S_S_S_S_S_S_iiPiS0_S0_S0_S_S_iiddS0_S0_S0__param_13,
	.param .u64 .ptr .align 1 _Z8timestepPdS_S_S_S_S_S_S_S_S_S_iiPiS0_S0_S0_S_S_iiddS0_S0_S0__param_14,
	.param .u64 .ptr .align 1 _Z8timestepPdS_S_S_S_S_S_S_S_S_S_iiPiS0_S0_S0_S_S_iiddS0_S0_S0__param_15,
	.param .u64 .ptr .align 1 _Z8timestepPdS_S_S_S_S_S_S_S_S_S_iiPiS0_S0_S0_S_S_iiddS0_S0_S0__param_16,
	.param .u64 .ptr .align 1 _Z8timestepPdS_S_S_S_S_S_S_S_S_S_iiPiS0_S0_S0_S_S_iiddS0_S0_S0__param_17,
	.param .u64 .ptr .align 1 _Z8timestepPdS_S_S_S_S_S_S_S_S_S_iiPiS0_S0_S0_S_S_iiddS0_S0_S0__param_18,
	.param .u32 _Z8timestepPdS_S_S_S_S_S_S_S_S_S_iiPiS0_S0_S0_S_S_iiddS0_S0_S0__param_19,
	.param .u32 _Z8timestepPdS_S_S_S_S_S_S_S_S_S_iiPiS0_S0_S0_S_S_iiddS0_S0_S0__param_20,
	.param .f64 _Z8timestepPdS_S_S_S_S_S_S_S_S_S_iiPiS0_S0_S0_S_S_iiddS0_S0_S0__param_21,
	.param .f64 _Z8timestepPdS_S_S_S_S_S_S_S_S_S_iiPiS0_S0_S0_S_S_iiddS0_S0_S0__param_22,
	.param .u64 .ptr .align 1 _Z8timestepPdS_S_S_S_S_S_S_S_S_S_iiPiS0_S0_S0_S_S_iiddS0_S0_S0__param_23,
	.param .u64 .ptr .align 1 _Z8timestepPdS_S_S_S_S_S_S_S_S_S_iiPiS0_S0_S0_S_S_iiddS0_S0_S0__param_24,
	.param .u64 .ptr .align 1 _Z8timestepPdS_S_S_S_S_S_S_S_S_S_iiPiS0_S0_S0_S_S_iiddS0_S0_S0__param_25
)
{
	.reg .pred 	%p<8>;
	.reg .b32 	%r<91>;
	.reg .b64 	%rd<166>;
	.reg .b64 	%fd<246>;

	ld.param.u64 	%rd60, [_Z8timestepPdS_S_S_S_S_S_S_S_S_S_iiPiS0_S0_S0_S_S_iiddS0_S0_S0__param_0];
	ld.param.u64 	%rd61, [_Z8timestepPdS_S_S_S_S_S_S_S_S_S_iiPiS0_S0_S0_S_S_iiddS0_S0_S0__param_1];
	ld.param.u64 	%rd44, [_Z8timestepPdS_S_S_S_S_S_S_S_S_S_iiPiS0_S0_S0_S_S_iiddS0_S0_S0__param_2];
	ld.param.u64 	%rd45, [_Z8timestepPdS_S_S_S_S_S_S_S_S_S_iiPiS0_S0_S0_S_S_iiddS0_S0_S0__param_3];
	ld.param.u64 	%rd46, [_Z8timestepPdS_S_S_S_S_S_S_S_S_S_iiPiS0_S0_S0_S_S_iiddS0_S0_S0__param_4];
	ld.param.u64 	%rd47, [_Z8timestepPdS_S_S_S_S_S_S_S_S_S_iiPiS0_S0_S0_S_S_iiddS0_S0_S0__param_5];
	ld.param.u64 	%rd48, [_Z8timestepPdS_S_S_S_S_S_S_S_S_S_iiPiS0_S0_S0_S_S_iiddS0_S0_S0__param_6];
	ld.param.u64 	%rd49, [_Z8timestepPdS_S_S_S_S_S_S_S_S_S_iiPiS0_S0_S0_S_S_iiddS0_S0_S0__param_7];
	ld.param.u64 	%rd62, [_Z8timestepPdS_S_S_S_S_S_S_S_S_S_iiPiS0_S0_S0_S_S_iiddS0_S0_S0__param_8];
	ld.param.u32 	%r10, [_Z8timestepPdS_S_S_S_S_S_S_S_S_S_iiPiS0_S0_S0_S_S_iiddS0_S0_S0__param_11];
	ld.param.u32 	%r13, [_Z8timestepPdS_S_S_S_S_S_S_S_S_S_iiPiS0_S0_S0_S_S_iiddS0_S0_S0__param_12];
	ld.param.u64 	%rd52, [_Z8timestepPdS_S_S_S_S_S_S_S_S_S_iiPiS0_S0_S0_S_S_iiddS0_S0_S0__param_13];
	ld.param.u64 	%rd53, [_Z8timestepPdS_S_S_S_S_S_S_S_S_S_iiPiS0_S0_S0_S_S_iiddS0_S0_S0__param_14];
	ld.param.u64 	%rd56, [_Z8timestepPdS_S_S_S_S_S_S_S_S_S_iiPiS0_S0_S0_S_S_iiddS0_S0_S0__param_17];
	ld.param.u32 	%r11, [_Z8timestepPdS_S_S_S_S_S_S_S_S_S_iiPiS0_S0_S0_S_S_iiddS0_S0_S0__param_19];
	ld.param.u32 	%r12, [_Z8timestepPdS_S_S_S_S_S_S_S_S_S_iiPiS0_S0_S0_S_S_iiddS0_S0_S0__param_20];
	ld.param.f64 	%fd6, [_Z8timestepPdS_S_S_S_S_S_S_S_S_S_iiPiS0_S0_S0_S_S_iiddS0_S0_S0__param_21];
	cvta.to.global.u64 	%rd1, %rd61;
	cvta.to.global.u64 	%rd2, %rd62;
	cvta.to.global.u64 	%rd3, %rd60;
	mov.u32 	%r14, %tid.x;
	mov.u32 	%r15, %ctaid.x;
	mov.u32 	%r16, %ntid.x;
	mad.lo.s32 	%r1, %r15, %r16, %r14;
	mul.lo.s32 	%r2, %r13, %r10;
	setp.ge.s32 	%p1, %r1, %r2;
	@%p1 bra 	$L__BB0_10;
	cvta.to.global.u64 	%rd63, %rd47;
	cvta.to.global.u64 	%rd64, %rd48;
	cvta.to.global.u64 	%rd65, %rd49;
	cvta.to.global.u64 	%rd66, %rd46;
	sub.s32 	%r3, %r2, %r10;
	mul.wide.s32 	%rd67, %r1, 8;
	add.s64 	%rd4, %rd66, %rd67;
	mov.b64 	%rd68, 0;
	st.global.u64 	[%rd4], %rd68;
	add.s64 	%rd5, %rd3, %rd67;
	ld.global.f64 	%fd8, [%rd5];
	add.f64 	%fd9, %fd8, 0d0000000000000000;
	st.global.f64 	[%rd4], %fd9;
	mul.wide.s32 	%rd6, %r2, 8;
	add.s64 	%rd69, %rd5, %rd6;
	ld.global.f64 	%fd10, [%rd69];
	add.f64 	%fd11, %fd10, %fd9;
	st.global.f64 	[%rd4], %fd11;
	add.s64 	%rd70, %rd69, %rd6;
	ld.global.f64 	%fd12, [%rd70];
	add.f64 	%fd13, %fd12, %fd11;
	st.global.f64 	[%rd4], %fd13;
	add.s64 	%rd71, %rd70, %rd6;
	ld.global.f64 	%fd14, [%rd71];
	add.f64 	%fd15, %fd14, %fd13;
	st.global.f64 	[%rd4], %fd15;
	add.s64 	%rd72, %rd71, %rd6;
	ld.global.f64 	%fd16, [%rd72];
	add.f64 	%fd17, %fd16, %fd15;
	st.global.f64 	[%rd4], %fd17;
	add.s64 	%rd73, %rd72, %rd6;
	ld.global.f64 	%fd18, [%rd73];
	add.f64 	%fd19, %fd18, %fd17;
	st.global.f64 	[%rd4], %fd19;
	add.s64 	%rd74, %rd73, %rd6;
	ld.global.f64 	%fd20, [%rd74];
	add.f64 	%fd21, %fd20, %fd19;
	st.global.f64 	[%rd4], %fd21;
	add.s64 	%rd75, %rd74, %rd6;
	ld.global.f64 	%fd22, [%rd75];
	add.f64 	%fd23, %fd22, %fd21;
	st.global.f64 	[%rd4], %fd23;
	add.s64 	%rd76, %rd75, %rd6;
	ld.global.f64 	%fd24, [%rd76];
	add.f64 	%fd25, %fd24, %fd23;
	st.global.f64 	[%rd4], %fd25;
	add.s64 	%rd7, %rd63, %rd67;
	st.global.u64 	[%rd7], %rd68;
	add.s64 	%rd8, %rd2, %rd67;
	ld.global.f64 	%fd26, [%rd8];
	add.f64 	%fd27, %fd26, 0d0000000000000000;
	st.global.f64 	[%rd7], %fd27;
	add.s64 	%rd9, %rd8, %rd6;
	ld.global.f64 	%fd28, [%rd9];
	add.f64 	%fd29, %fd28, %fd27;
	st.global.f64 	[%rd7], %fd29;
	add.s64 	%rd10, %rd9, %rd6;
	ld.global.f64 	%fd30, [%rd10];
	add.f64 	%fd31, %fd30, %fd29;
	st.global.f64 	[%rd7], %fd31;
	add.s64 	%rd11, %rd10, %rd6;
	ld.global.f64 	%fd32, [%rd11];
	add.f64 	%fd33, %fd32, %fd31;
	st.global.f64 	[%rd7], %fd33;
	add.s64 	%rd12, %rd11, %rd6;
	ld.global.f64 	%fd34, [%rd12];
	add.f64 	%fd35, %fd34, %fd33;
	st.global.f64 	[%rd7], %fd35;
	ld.global.f64 	%fd36, [%rd69];
	ld.global.f64 	%fd37, [%rd71];
	sub.f64 	%fd38, %fd36, %fd37;
	ld.global.f64 	%fd39, [%rd73];
	add.f64 	%fd40, %fd38, %fd39;
	ld.global.f64 	%fd41, [%rd74];
	sub.f64 	%fd42, %fd40, %fd41;
	ld.global.f64 	%fd43, [%rd75];
	sub.f64 	%fd44, %fd42, %fd43;
	ld.global.f64 	%fd45, [%rd76];
	add.f64 	%fd46, %fd44, %fd45;
	ld.global.f64 	%fd47, [%rd4];
	div.rn.f64 	%fd48, %fd46, %fd47;
	add.s64 	%rd13, %rd64, %rd67;
	st.global.f64 	[%rd13], %fd48;
	ld.global.f64 	%fd49, [%rd70];
	ld.global.f64 	%fd50, [%rd72];
	sub.f64 	%fd51, %fd49, %fd50;
	ld.global.f64 	%fd52, [%rd73];
	add.f64 	%fd53, %fd51, %fd52;
	ld.global.f64 	%fd54, [%rd74];
	add.f64 	%fd55, %fd53, %fd54;
	ld.global.f64 	%fd56, [%rd75];
	sub.f64 	%fd57, %fd55, %fd56;
	ld.global.f64 	%fd58, [%rd76];
	sub.f64 	%fd59, %fd57, %fd58;
	ld.global.f64 	%fd60, [%rd4];
	div.rn.f64 	%fd245, %fd59, %fd60;
	add.s64 	%rd14, %rd65, %rd67;
	st.global.f64 	[%rd14], %fd245;
	add.s32 	%r18, %r12, %r11;
	shr.u32 	%r19, %r18, 31;
	add.s32 	%r20, %r18, %r19;
	shr.s32 	%r21, %r20, 1;
	cvt.rn.f64.s32 	%fd2, %r21;
	sub.s32 	%r22, %r11, %r12;
	cvt.rn.f64.s32 	%fd3, %r22;
	cvta.to.global.u64 	%rd77, %rd56;
	add.s64 	%rd165, %rd77, 8;
	cvta.to.global.u64 	%rd78, %rd53;
	add.s64 	%rd164, %rd78, 4;
	cvta.to.global.u64 	%rd79, %rd52;
	add.s64 	%rd163, %rd79, 4;
	cvta.to.global.u64 	%rd18, %rd44;
	cvta.to.global.u64 	%rd19, %rd45;
	mov.b32 	%r89, 0;
	mov.u32 	%r88, %r1;
	mov.u32 	%r90, %r89;
$L__BB0_2:
	ld.global.u32 	%r23, [%rd163+-4];
	cvt.rn.f64.s32 	%fd61, %r23;
	ld.global.f64 	%fd62, [%rd13];
	ld.global.u32 	%r24, [%rd164+-4];
	cvt.rn.f64.s32 	%fd63, %r24;
	mul.f64 	%fd64, %fd245, %fd63;
	fma.rn.f64 	%fd65, %fd62, %fd61, %fd64;
	mul.f64 	%fd66, %fd65, 0d4008000000000000;
	ld.global.f64 	%fd67, [%rd165+-8];
	ld.global.f64 	%fd68, [%rd4];
	mul.f64 	%fd69, %fd67, %fd68;
	add.f64 	%fd70, %fd66, 0d3FF0000000000000;
	mul.f64 	%fd71, %fd66, 0d3FE0000000000000;
	fma.rn.f64 	%fd72, %fd66, %fd71, %fd70;
	mul.f64 	%fd73, %fd245, %fd245;
	fma.rn.f64 	%fd74, %fd62, %fd62, %fd73;
	fma.rn.f64 	%fd75, %fd74, 0dBFF8000000000000, %fd72;
	mul.f64 	%fd76, %fd69, %fd75;
	mul.wide.s32 	%rd80, %r88, 8;
	add.s64 	%rd23, %rd18, %rd80;
	st.global.f64 	[%rd23], %fd76;
	ld.global.f64 	%fd77, [%rd165+-8];
	mul.f64 	%fd78, %fd77, 0d4008000000000000;
	ld.global.f64 	%fd79, [%rd4];
	mul.f64 	%fd80, %fd78, %fd79;
	ld.global.f64 	%fd81, [%rd7];
	sub.f64 	%fd82, %fd81, %fd2;
	mul.f64 	%fd83, %fd80, %fd82;
	ld.global.u32 	%r25, [%rd164+-4];
	cvt.rn.f64.s32 	%fd84, %r25;
	mul.f64 	%fd85, %fd84, 0d3F50624DD2F1A9FC;
	mul.f64 	%fd86, %fd83, %fd85;
	div.rn.f64 	%fd87, %fd86, %fd3;
	add.s64 	%rd24, %rd19, %rd80;
	st.global.f64 	[%rd24], %fd87;
	mul.wide.s32 	%rd81, %r89, 8;
	add.s64 	%rd25, %rd5, %rd81;
	ld.global.f64 	%fd88, [%rd25];
	ld.global.f64 	%fd89, [%rd23];
	sub.f64 	%fd90, %fd88, %fd89;
	mul.f64 	%fd91, %fd6, %fd90;
	sub.f64 	%fd92, %fd88, %fd91;
	add.f64 	%fd93, %fd87, %fd92;
	add.s64 	%rd26, %rd1, %rd80;
	st.global.f64 	[%rd26], %fd93;
	setp.eq.s32 	%p2, %r90, 8;
	@%p2 bra 	$L__BB0_4;
	ld.global.u32 	%r26, [%rd163];
	cvt.rn.f64.s32 	%fd94, %r26;
	ld.global.f64 	%fd95, [%rd13];
	ld.global.u32 	%r27, [%rd164];
	cvt.rn.f64.s32 	%fd96, %r27;
	ld.global.f64 	%fd97, [%rd14];
	mul.f64 	%fd98, %fd97, %fd96;
	fma.rn.f64 	%fd99, %fd95, %fd94, %fd98;
	mul.f64 	%fd100, %fd99, 0d4008000000000000;
	ld.global.f64 	%fd101, [%rd165];
	ld.global.f64 	%fd102, [%rd4];
	mul.f64 	%fd103, %fd101, %fd102;
	add.f64 	%fd104, %fd100, 0d3FF0000000000000;
	mul.f64 	%fd105, %fd100, 0d3FE0000000000000;
	fma.rn.f64 	%fd106, %fd100, %fd105, %fd104;
	mul.f64 	%fd107, %fd97, %fd97;
	fma.rn.f64 	%fd108, %fd95, %fd95, %fd107;
	fma.rn.f64 	%fd109, %fd108, 0dBFF8000000000000, %fd106;
	mul.f64 	%fd110, %fd103, %fd109;
	add.s64 	%rd82, %rd23, %rd6;
	st.global.f64 	[%rd82], %fd110;
	ld.global.f64 	%fd111, [%rd165];
	mul.f64 	%fd112, %fd111, 0d4008000000000000;
	ld.global.f64 	%fd113, [%rd4];
	mul.f64 	%fd114, %fd112, %fd113;
	ld.global.f64 	%fd115, [%rd7];
	sub.f64 	%fd116, %fd115, %fd2;
	mul.f64 	%fd117, %fd114, %fd116;
	ld.global.u32 	%r28, [%rd164];
	cvt.rn.f64.s32 	%fd118, %r28;
	mul.f64 	%fd119, %fd118, 0d3F50624DD2F1A9FC;
	mul.f64 	%fd120, %fd117, %fd119;
	div.rn.f64 	%fd121, %fd120, %fd3;
	add.s64 	%rd83, %rd24, %rd6;
	st.global.f64 	[%rd83], %fd121;
	add.s64 	%rd84, %rd25, %rd6;
	ld.global.f64 	%fd122, [%rd84];
	ld.global.f64 	%fd123, [%rd82];
	sub.f64 	%fd124, %fd122, %fd123;
	mul.f64 	%fd125, %fd6, %fd124;
	sub.f64 	%fd126, %fd122, %fd125;
	add.f64 	%fd127, %fd121, %fd126;
	add.s64 	%rd85, %rd26, %rd6;
	st.global.f64 	[%rd85], %fd127;
	add.s32 	%r90, %r90, 2;
	ld.global.f64 	%fd245, [%rd14];
	shl.b32 	%r29, %r2, 1;
	add.s32 	%r89, %r89, %r29;
	add.s32 	%r88, %r88, %r29;
	add.s64 	%rd165, %rd165, 16;
	add.s64 	%rd164, %rd164, 8;
	add.s64 	%rd163, %rd163, 8;
	bra.uni 	$L__BB0_2;
$L__BB0_4:
	ld.param.f64 	%fd244, [_Z8timestepPdS_S_S_S_S_S_S_S_S_S_iiPiS0_S0_S0_S_S_iiddS0_S0_S0__param_22];
	ld.param.u64 	%rd160, [_Z8timestepPdS_S_S_S_S_S_S_S_S_S_iiPiS0_S0_S0_S_S_iiddS0_S0_S0__param_18];
	ld.param.u64 	%rd159, [_Z8timestepPdS_S_S_S_S_S_S_S_S_S_iiPiS0_S0_S0_S_S_iiddS0_S0_S0__param_16];
	ld.param.u64 	%rd158, [_Z8timestepPdS_S_S_S_S_S_S_S_S_S_iiPiS0_S0_S0_S_S_iiddS0_S0_S0__param_15];
	ld.param.u64 	%rd157, [_Z8timestepPdS_S_S_S_S_S_S_S_S_S_iiPiS0_S0_S0_S_S_iiddS0_S0_S0__param_10];
	ld.param.u64 	%rd156, [_Z8timestepPdS_S_S_S_S_S_S_S_S_S_iiPiS0_S0_S0_S_S_iiddS0_S0_S0__param_9];
	cvta.to.global.u64 	%rd86, %rd160;
	cvta.to.global.u64 	%rd87, %rd159;
	cvta.to.global.u64 	%rd88, %rd158;
	setp.lt.s32 	%p3, %r1, %r3;
	setp.ge.s32 	%p4, %r1, %r10;
	ld.global.u32 	%r30, [%rd88];
	cvt.rn.f64.s32 	%fd128, %r30;
	ld.global.f64 	%fd129, [%rd13];
	ld.global.u32 	%r31, [%rd87];
	cvt.rn.f64.s32 	%fd130, %r31;
	ld.global.f64 	%fd131, [%rd14];
	mul.f64 	%fd132, %fd131, %fd130;
	fma.rn.f64 	%fd133, %fd129, %fd128, %fd132;
	ld.global.f64 	%fd134, [%rd7];
	ld.global.f64 	%fd135, [%rd86];
	mul.f64 	%fd136, %fd134, %fd135;
	fma.rn.f64 	%fd137, %fd133, 0d4008000000000000, 0d3FF0000000000000;
	mul.f64 	%fd138, %fd136, %fd137;
	cvta.to.global.u64 	%rd89, %rd157;
	mul.wide.s32 	%rd90, %r1, 8;
	add.s64 	%rd91, %rd89, %rd90;
	st.global.f64 	[%rd91], %fd138;
	ld.global.f64 	%fd139, [%rd8];
	sub.f64 	%fd140, %fd139, %fd138;
	mul.f64 	%fd141, %fd244, %fd140;
	sub.f64 	%fd142, %fd139, %fd141;
	cvta.to.global.u64 	%rd92, %rd156;
	add.s64 	%rd30, %rd92, %rd90;
	st.global.f64 	[%rd30], %fd142;
	ld.global.u32 	%r32, [%rd88+4];
	cvt.rn.f64.s32 	%fd143, %r32;
	ld.global.f64 	%fd144, [%rd13];
	ld.global.u32 	%r33, [%rd87+4];
	cvt.rn.f64.s32 	%fd145, %r33;
	ld.global.f64 	%fd146, [%rd14];
	mul.f64 	%fd147, %fd146, %fd145;
	fma.rn.f64 	%fd148, %fd144, %fd143, %fd147;
	ld.global.f64 	%fd149, [%rd7];
	ld.global.f64 	%fd150, [%rd86+8];
	mul.f64 	%fd151, %fd149, %fd150;
	fma.rn.f64 	%fd152, %fd148, 0d4008000000000000, 0d3FF0000000000000;
	mul.f64 	%fd153, %fd151, %fd152;
	add.s64 	%rd93, %rd91, %rd6;
	st.global.f64 	[%rd93], %fd153;
	ld.global.f64 	%fd154, [%rd9];
	sub.f64 	%fd155, %fd154, %fd153;
	mul.f64 	%fd156, %fd244, %fd155;
	sub.f64 	%fd157, %fd154, %fd156;
	add.s64 	%rd31, %rd30, %rd6;
	st.global.f64 	[%rd31], %fd157;
	ld.global.u32 	%r34, [%rd88+8];
	cvt.rn.f64.s32 	%fd158, %r34;
	ld.global.f64 	%fd159, [%rd13];
	ld.global.u32 	%r35, [%rd87+8];
	cvt.rn.f64.s32 	%fd160, %r35;
	ld.global.f64 	%fd161, [%rd14];
	mul.f64 	%fd162, %fd161, %fd160;
	fma.rn.f64 	%fd163, %fd159, %fd158, %fd162;
	ld.global.f64 	%fd164, [%rd7];
	ld.global.f64 	%fd165, [%rd86+16];
	mul.f64 	%fd166, %fd164, %fd165;
	fma.rn.f64 	%fd167, %fd163, 0d4008000000000000, 0d3FF0000000000000;
	mul.f64 	%fd168, %fd166, %fd167;
	add.s64 	%rd94, %rd93, %rd6;
	st.global.f64 	[%rd94], %fd168;
	ld.global.f64 	%fd169, [%rd10];
	sub.f64 	%fd170, %fd169, %fd168;
	mul.f64 	%fd171, %fd244, %fd170;
	sub.f64 	%fd172, %fd169, %fd171;
	add.s64 	%rd32, %rd31, %rd6;
	st.global.f64 	[%rd32], %fd172;
	ld.global.u32 	%r36, [%rd88+12];
	cvt.rn.f64.s32 	%fd173, %r36;
	ld.global.f64 	%fd174, [%rd13];
	ld.global.u32 	%r37, [%rd87+12];
	cvt.rn.f64.s32 	%fd175, %r37;
	ld.global.f64 	%fd176, [%rd14];
	mul.f64 	%fd177, %fd176, %fd175;
	fma.rn.f64 	%fd178, %fd174, %fd173, %fd177;
	ld.global.f64 	%fd179, [%rd7];
	ld.global.f64 	%fd180, [%rd86+24];
	mul.f64 	%fd181, %fd179, %fd180;
	fma.rn.f64 	%fd182, %fd178, 0d4008000000000000, 0d3FF0000000000000;
	mul.f64 	%fd183, %fd181, %fd182;
	add.s64 	%rd95, %rd94, %rd6;
	st.global.f64 	[%rd95], %fd183;
	ld.global.f64 	%fd184, [%rd11];
	sub.f64 	%fd185, %fd184, %fd183;
	mul.f64 	%fd186, %fd244, %fd185;
	sub.f64 	%fd187, %fd184, %fd186;
	add.s64 	%rd33, %rd32, %rd6;
	st.global.f64 	[%rd33], %fd187;
	ld.global.u32 	%r38, [%rd88+16];
	cvt.rn.f64.s32 	%fd188, %r38;
	ld.global.f64 	%fd189, [%rd13];
	ld.global.u32 	%r39, [%rd87+16];
	cvt.rn.f64.s32 	%fd190, %r39;
	ld.global.f64 	%fd191, [%rd14];
	mul.f64 	%fd192, %fd191, %fd190;
	fma.rn.f64 	%fd193, %fd189, %fd188, %fd192;
	ld.global.f64 	%fd194, [%rd7];
	ld.global.f64 	%fd195, [%rd86+32];
	mul.f64 	%fd196, %fd194, %fd195;
	fma.rn.f64 	%fd197, %fd193, 0d4008000000000000, 0d3FF0000000000000;
	mul.f64 	%fd198, %fd196, %fd197;
	add.s64 	%rd96, %rd95, %rd6;
	st.global.f64 	[%rd96], %fd198;
	ld.global.f64 	%fd199, [%rd12];
	sub.f64 	%fd200, %fd199, %fd198;
	mul.f64 	%fd201, %fd244, %fd200;
	sub.f64 	%fd202, %fd199, %fd201;
	add.s64 	%rd34, %rd33, %rd6;
	st.global.f64 	[%rd34], %fd202;
	add.s64 	%rd35, %rd1, %rd90;
	add.s64 	%rd36, %rd35, %rd6;
	add.s64 	%rd37, %rd36, %rd6;
	add.s64 	%rd38, %rd37, %rd6;
	add.s64 	%rd39, %rd38, %rd6;
	add.s64 	%rd40, %rd39, %rd6;
	add.s64 	%rd41, %rd40, %rd6;
	add.s64 	%rd42, %rd41, %rd6;
	add.s64 	%rd43, %rd42, %rd6;
	and.pred  	%p5, %p4, %p3;
	@%p5 bra 	$L__BB0_6;
	ld.param.u64 	%rd161, [_Z8timestepPdS_S_S_S_S_S_S_S_S_S_iiPiS0_S0_S0_S_S_iiddS0_S0_S0__param_23];
	cvta.to.global.u64 	%rd97, %rd161;
	ld.global.u32 	%r40, [%rd97];
	mul.lo.s32 	%r41, %r40, %r2;
	mul.wide.s32 	%rd98, %r41, 8;
	add.s64 	%rd99, %rd5, %rd98;
	ld.global.f64 	%fd203, [%rd99];
	st.global.f64 	[%rd35], %fd203;
	ld.global.u32 	%r42, [%rd97+4];
	mul.lo.s32 	%r43, %r42, %r2;
	mul.wide.s32 	%rd100, %r43, 8;
	add.s64 	%rd101, %rd5, %rd100;
	ld.global.f64 	%fd204, [%rd101];
	st.global.f64 	[%rd36], %fd204;
	ld.global.u32 	%r44, [%rd97+8];
	mul.lo.s32 	%r45, %r44, %r2;
	mul.wide.s32 	%rd102, %r45, 8;
	add.s64 	%rd103, %rd5, %rd102;
	ld.global.f64 	%fd205, [%rd103];
	st.global.f64 	[%rd37], %fd205;
	ld.global.u32 	%r46, [%rd97+12];
	mul.lo.s32 	%r47, %r46, %r2;
	mul.wide.s32 	%rd104, %r47, 8;
	add.s64 	%rd105, %rd5, %rd104;
	ld.global.f64 	%fd206, [%rd105];
	st.global.f64 	[%rd38], %fd206;
	ld.global.u32 	%r48, [%rd97+16];
	mul.lo.s32 	%r49, %r48, %r2;
	mul.wide.s32 	%rd106, %r49, 8;
	add.s64 	%rd107, %rd5, %rd106;
	ld.global.f64 	%fd207, [%rd107];
	st.global.f64 	[%rd39], %fd207;
	ld.global.u32 	%r50, [%rd97+20];
	mul.lo.s32 	%r51, %r50, %r2;
	mul.wide.s32 	%rd108, %r51, 8;
	add.s64 	%rd109, %rd5, %rd108;
	ld.global.f64 	%fd208, [%rd109];
	st.global.f64 	[%rd40], %fd208;
	ld.global.u32 	%r52, [%rd97+24];
	mul.lo.s32 	%r53, %r52, %r2;
	mul.wide.s32 	%rd110, %r53, 8;
	add.s64 	%rd111, %rd5, %rd110;
	ld.global.f64 	%fd209, [%rd111];
	st.global.f64 	[%rd41], %fd209;
	ld.global.u32 	%r54, [%rd97+28];
	mul.lo.s32 	%r55, %r54, %r2;
	mul.wide.s32 	%rd112, %r55, 8;
	add.s64 	%rd113, %rd5, %rd112;
	ld.global.f64 	%fd210, [%rd113];
	st.global.f64 	[%rd42], %fd210;
	ld.global.u32 	%r56, [%rd97+32];
	mul.lo.s32 	%r57, %r56, %r2;
	mul.wide.s32 	%rd114, %r57, 8;
	add.s64 	%rd115, %rd5, %rd114;
	ld.global.f64 	%fd211, [%rd115];
	st.global.f64 	[%rd43], %fd211;
$L__BB0_6:
	ld.param.u64 	%rd162, [_Z8timestepPdS_S_S_S_S_S_S_S_S_S_iiPiS0_S0_S0_S_S_iiddS0_S0_S0__param_24];
	mul.lo.s32 	%r58, %r2, 3;
	shl.b32 	%r59, %r2, 2;
	ld.global.f64 	%fd212, [%rd35];
	cvta.to.global.u64 	%rd116, %rd162;
	mul.wide.s32 	%rd117, %r1, 4;
	add.s64 	%rd118, %rd116, %rd117;
	ld.global.u32 	%r60, [%rd118];
	mul.wide.s32 	%rd119, %r60, 8;
	add.s64 	%rd120, %rd3, %rd119;
	st.global.f64 	[%rd120], %fd212;
	ld.global.f64 	%fd213, [%rd36];
	mul.wide.s32 	%rd121, %r2, 4;
	add.s64 	%rd122, %rd118, %rd121;
	ld.global.u32 	%r61, [%rd122];
	add.s32 	%r62, %r61, %r2;
	mul.wide.s32 	%rd123, %r62, 8;
	add.s64 	%rd124, %rd3, %rd123;
	st.global.f64 	[%rd124], %fd213;
	ld.global.f64 	%fd214, [%rd37];
	add.s64 	%rd125, %rd122, %rd121;
	ld.global.u32 	%r63, [%rd125];
	shl.b32 	%r64, %r2, 1;
	add.s32 	%r65, %r63, %r64;
	mul.wide.s32 	%rd126, %r65, 8;
	add.s64 	%rd127, %rd3, %rd126;
	st.global.f64 	[%rd127], %fd214;
	ld.global.f64 	%fd215, [%rd38];
	add.s64 	%rd128, %rd125, %rd121;
	ld.global.u32 	%r66, [%rd128];
	add.s32 	%r67, %r66, %r58;
	mul.wide.s32 	%rd129, %r67, 8;
	add.s64 	%rd130, %rd3, %rd129;
	st.global.f64 	[%rd130], %fd215;
	ld.global.f64 	%fd216, [%rd39];
	add.s64 	%rd131, %rd128, %rd121;
	ld.global.u32 	%r68, [%rd131];
	add.s32 	%r69, %r68, %r59;
	mul.wide.s32 	%rd132, %r69, 8;
	add.s64 	%rd133, %rd3, %rd132;
	st.global.f64 	[%rd133], %fd216;
	ld.global.f64 	%fd217, [%rd40];
	add.s64 	%rd134, %rd131, %rd121;
	ld.global.u32 	%r70, [%rd134];
	mad.lo.s32 	%r71, %r2, 5, %r70;
	mul.wide.s32 	%rd135, %r71, 8;
	add.s64 	%rd136, %rd3, %rd135;
	st.global.f64 	[%rd136], %fd217;
	ld.global.f64 	%fd218, [%rd41];
	add.s64 	%rd137, %rd134, %rd121;
	ld.global.u32 	%r72, [%rd137];
	mad.lo.s32 	%r73, %r2, 6, %r72;
	mul.wide.s32 	%rd138, %r73, 8;
	add.s64 	%rd139, %rd3, %rd138;
	st.global.f64 	[%rd139], %fd218;
	ld.global.f64 	%fd219, [%rd42];
	add.s64 	%rd140, %rd137, %rd121;
	ld.global.u32 	%r74, [%rd140];
	mad.lo.s32 	%r75, %r2, 7, %r74;
	mul.wide.s32 	%rd141, %r75, 8;
	add.s64 	%rd142, %rd3, %rd141;
	st.global.f64 	[%rd142], %fd219;
	ld.global.f64 	%fd220, [%rd43];
	add.s64 	%rd143, %rd140, %rd121;
	ld.global.u32 	%r76, [%rd143];
	shl.b32 	%r77, %r2, 3;
	add.s32 	%r78, %r76, %r77;
	mul.wide.s32 	%rd144, %r78, 8;
	add.s64 	%rd145, %rd3, %rd144;
	st.global.f64 	[%rd145], %fd220;
	ld.global.f64 	%fd221, [%rd30];
	ld.global.u32 	%r79, [%rd118];
	mul.wide.s32 	%rd146, %r79, 8;
	add.s64 	%rd147, %rd2, %rd146;
	st.global.f64 	[%rd147], %fd221;
	ld.global.f64 	%fd222, [%rd31];
	ld.global.u32 	%r80, [%rd122];
	add.s32 	%r81, %r80, %r2;
	mul.wide.s32 	%rd148, %r81, 8;
	add.s64 	%rd149, %rd2, %rd148;
	st.global.f64 	[%rd149], %fd222;
	ld.global.f64 	%fd223, [%rd32];
	ld.global.u32 	%r82, [%rd125];
	add.s32 	%r83, %r82, %r64;
	mul.wide.s32 	%rd150, %r83, 8;
	add.s64 	%rd151, %rd2, %rd150;
	st.global.f64 	[%rd151], %fd223;
	ld.global.f64 	%fd224, [%rd33];
	ld.global.u32 	%r84, [%rd128];
	add.s32 	%r85, %r84, %r58;
	mul.wide.s32 	%rd152, %r85, 8;
	add.s64 	%rd153, %rd2, %rd152;
	st.global.f64 	[%rd153], %fd224;
	ld.global.f64 	%fd225, [%rd34];
	ld.global.u32 	%r86, [%rd131];
	add.s32 	%r87, %r86, %r59;
	mul.wide.s32 	%rd154, %r87, 8;
	add.s64 	%rd155, %rd2, %rd154;
	st.global.f64 	[%rd155], %fd225;
	@%p3 bra 	$L__BB0_8;
	cvt.rn.f64.s32 	%fd226, %r12;
	ld.global.f64 	%fd227, [%rd8];
	sub.f64 	%fd228, %fd226, %fd227;
	ld.global.f64 	%fd229, [%rd9];
	sub.f64 	%fd230, %fd228, %fd229;
	ld.global.f64 	%fd231, [%rd10];
	sub.f64 	%fd232, %fd230, %fd231;
	ld.global.f64 	%fd233, [%rd11];
	sub.f64 	%fd234, %fd232, %fd233;
	st.global.f64 	[%rd12], %fd234;
$L__BB0_8:
	setp.ge.s32 	%p7, %r1, %r10;
	@%p7 bra 	$L__BB0_10;
	cvt.rn.f64.s32 	%fd235, %r11;
	ld.global.f64 	%fd236, [%rd8];
	sub.f64 	%fd237, %fd235, %fd236;
	ld.global.f64 	%fd238, [%rd9];
	sub.f64 	%fd239, %fd237, %fd238;
	ld.global.f64 	%fd240, [%rd11];
	sub.f64 	%fd241, %fd239, %fd240;
	ld.global.f64 	%fd242, [%rd12];
	sub.f64 	%fd243, %fd241, %fd242;
	st.global.f64 	[%rd10], %fd243;
$L__BB0_10:
	ret;

}


// ===== COMPILED SASS (sm_100) =====

	.target	sm_100

	.elftype	@"ET_EXEC"


//--------------------- .note.nv.tkinfo           --------------------------
	.section	.note.nv.tkinfo,"",@"SHT_NOTE"
	.sectionflags	@"SHF_NOTE_NV_TKINFO"
	.tkinfo
        /*0018*/ 	.word	0x00000002
        /*0030*/ 	.string	""
        /*0030*/ 	.string	"ptxas"
        /*0030*/ 	.string	"Cuda compilation tools, release 13.0, V13.0.88"
        /*0030*/ 	.string	"Build cuda_13.0.r13.0/compiler.36424714_0"
        /*0030*/ 	.string	"-arch sm_100 -m 64 "



//--------------------- .note.nv.cuinfo           --------------------------
	.section	.note.nv.cuinfo,"",@"SHT_NOTE"
	.sectionflags	@"SHF_NOTE_NV_CUINFO"
        /*0018*/ 	.short	0x0002
        /*001a*/ 	.short	0x0064
        /*001c*/ 	.short	0x0082
	.zero		2


//--------------------- .nv.info                  --------------------------
	.section	.nv.info,"",@"SHT_CUDA_INFO"
	.align	4


	//----- nvinfo : EIATTR_REGCOUNT
	.align		4
        /*0000*/ 	.byte	0x04, 0x2f
        /*0002*/ 	.short	(.L_1 - .L_0)
	.align		4
.L_0:
        /*0004*/ 	.word	index@(_Z8timestepPdS_S_S_S_S_S_S_S_S_S_iiPiS0_S0_S0_S_S_iiddS0_S0_S0_)
        /*0008*/ 	.word	0x00000040


	//----- nvinfo : EIATTR_FRAME_SIZE
	.align		4
.L_1:
        /*000c*/ 	.byte	0x04, 0x11
        /*000e*/ 	.short	(.L_3 - .L_2)
	.align		4
.L_2:
        /*0010*/ 	.word	index@($__internal_0_$__cuda_sm20_div_rn_f64_full)
        /*0014*/ 	.word	0x00000000


	//----- nvinfo : EIATTR_FRAME_SIZE
	.align		4
.L_3:
        /*0018*/ 	.byte	0x04, 0x11
        /*001a*/ 	.short	(.L_5 - .L_4)
	.align		4
.L_4:
        /*001c*/ 	.word	index@(_Z8timestepPdS_S_S_S_S_S_S_S_S_S_iiPiS0_S0_S0_S_S_iiddS0_S0_S0_)
        /*0020*/ 	.word	0x00000000


	//----- nvinfo : EIATTR_MIN_STACK_SIZE
	.align		4
.L_5:
        /*0024*/ 	.byte	0x04, 0x12
        /*0026*/ 	.short	(.L_7 - .L_6)
	.align		4
.L_6:
        /*0028*/ 	.word	index@(_Z8timestepPdS_S_S_S_S_S_S_S_S_S_iiPiS0_S0_S0_S_S_iiddS0_S0_S0_)
        /*002c*/ 	.word	0x00000000
.L_7:


//--------------------- .nv.compat                --------------------------
	.section	.nv.compat,"",@"SHT_CUDA_COMPAT_INFO"
	.align	4
        /*0000*/ 	.byte	0x02, 0x09, 0x00, 0x00, 0x02, 0x02, 0x01, 0x00, 0x02, 0x05, 0x05, 0x00, 0x03, 0x07, 0x01, 0x01
        /*0010*/ 	.byte	0x02, 0x03, 0x00, 0x00, 0x02, 0x06, 0x01, 0x00, 0x04, 0x0b, 0x08, 0x00, 0x01, 0x00, 0x00, 0x00
        /*0020*/ 	.byte	0x00, 0x00, 0x00, 0x00


//--------------------- .nv.info._Z8timestepPdS_S_S_S_S_S_S_S_S_S_iiPiS0_S0_S0_S_S_iiddS0_S0_S0_ --------------------------
	.section	.nv.info._Z8timestepPdS_S_S_S_S_S_S_S_S_S_iiPiS0_S0_S0_S_S_iiddS0_S0_S0_,"",@"SHT_CUDA_INFO"
	.sectionflags	@""
	.align	4


	//----- nvinfo : EIATTR_CUDA_API_VERSION
	.align		4
        /*0000*/ 	.byte	0x04, 0x37
        /*0002*/ 	.short	(.L_9 - .L_8)
.L_8:
        /*0004*/ 	.word	0x00000082


	//----- nvinfo : EIATTR_KPARAM_INFO
	.align		4
.L_9:
        /*0008*/ 	.byte	0x04, 0x17
        /*000a*/ 	.short	(.L_11 - .L_10)
.L_10:
        /*000c*/ 	.word	0x00000000
        /*0010*/ 	.short	0x0019
        /*0012*/ 	.short	0x00b8
        /*0014*/ 	.byte	0x00, 0xf5, 0x21, 0x00


	//----- nvinfo : EIATTR_KPARAM_INFO
	.align		4
.L_11:
        /*0018*/ 	.byte	0x04, 0x17
        /*001a*/ 	.short	(.L_13 - .L_12)
.L_12:
        /*001c*/ 	.word	0x00000000
        /*0020*/ 	.short	0x0018
        /*0022*/ 	.short	0x00b0
        /*0024*/ 	.byte	0x00, 0xf5, 0x21, 0x00


	//----- nvinfo : EIATTR_KPARAM_INFO
	.align		4
.L_13:
        /*0028*/ 	.byte	0x04, 0x17
        /*002a*/ 	.short	(.L_15 - .L_14)
.L_14:
        /*002c*/ 	.word	0x00000000
        /*0030*/ 	.short	0x0017
        /*0032*/ 	.short	0x00a8
        /*0034*/ 	.byte	0x00, 0xf5, 0x21, 0x00


	//----- nvinfo : EIATTR_KPARAM_INFO
	.align		4
.L_15:
        /*0038*/ 	.byte	0x04, 0x17
        /*003a*/ 	.short	(.L_17 - .L_16)
.L_16:
        /*003c*/ 	.word	0x00000000
        /*0040*/ 	.short	0x0016
        /*0042*/ 	.short	0x00a0
        /*0044*/ 	.byte	0x00, 0xf0, 0x21, 0x00


	//----- nvinfo : EIATTR_KPARAM_INFO
	.align		4
.L_17:
        /*0048*/ 	.byte	0x04, 0x17
        /*004a*/ 	.short	(.L_19 - .L_18)
.L_18:
        /*004c*/ 	.word	0x00000000
        /*0050*/ 	.short	0x0015
        /*0052*/ 	.short	0x0098
        /*0054*/ 	.byte	0x00, 0xf0, 0x21, 0x00


	//----- nvinfo : EIATTR_KPARAM_INFO
	.align		4
.L_19:
        /*0058*/ 	.byte	0x04, 0x17
        /*005a*/ 	.short	(.L_21 - .L_20)
.L_20:
        /*005c*/ 	.word	0x00000000
        /*0060*/ 	.short	0x0014
        /*0062*/ 	.short	0x0094
        /*0064*/ 	.byte	0x00, 0xf0, 0x11, 0x00


	//----- nvinfo : EIATTR_KPARAM_INFO
	.align		4
.L_21:
        /*0068*/ 	.byte	0x04, 0x17
        /*006a*/ 	.short	(.L_23 - .L_22)
.L_22:
        /*006c*/ 	.word	0x00000000
        /*0070*/ 	.short	0x0013
        /*0072*/ 	.short	0x0090
        /*0074*/ 	.byte	0x00, 0xf0, 0x11, 0x00


	//----- nvinfo : EIATTR_KPARAM_INFO
	.align		4
.L_23:
        /*0078*/ 	.byte	0x04, 0x17
        /*007a*/ 	.short	(.L_25 - .L_24)
.L_24:
        /*007c*/ 	.word	0x00000000
        /*0080*/ 	.short	0x0012
        /*0082*/ 	.short	0x0088
        /*0084*/ 	.byte	0x00, 0xf5, 0x21, 0x00


	//----- nvinfo : EIATTR_KPARAM_INFO
	.align		4
.L_25:
        /*0088*/ 	.byte	0x04, 0x17
        /*008a*/ 	.short	(.L_27 - .L_26)
.L_26:
        /*008c*/ 	.word	0x00000000
        /*0090*/ 	.short	0x0011
        /*0092*/ 	.short	0x0080
        /*0094*/ 	.byte	0x00, 0xf5, 0x21, 0x00


	//----- nvinfo : EIATTR_KPARAM_INFO
	.align		4
.L_27:
        /*0098*/ 	.byte	0x04, 0x17
        /*009a*/ 	.short	(.L_29 - .L_28)
.L_28:
        /*009c*/ 	.word	0x00000000
        /*00a0*/ 	.short	0x0010
        /*00a2*/ 	.short	0x0078
        /*00a4*/ 	.byte	0x00, 0xf5, 0x21, 0x00


	//----- nvinfo : EIATTR_KPARAM_INFO
	.align		4
.L_29:
        /*00a8*/ 	.byte	0x04, 0x17
        /*00aa*/ 	.short	(.L_31 - .L_30)
.L_30:
        /*00ac*/ 	.word	0x00000000
        /*00b0*/ 	.short	0x000f
        /*00b2*/ 	.short	0x0070
        /*00b4*/ 	.byte	0x00, 0xf5, 0x21, 0x00


	//----- nvinfo : EIATTR_KPARAM_INFO
	.align		4
.L_31:
        /*00b8*/ 	.byte	0x04, 0x17
        /*00ba*/ 	.short	(.L_33 - .L_32)
.L_32:
        /*00bc*/ 	.word	0x00000000
        /*00c0*/ 	.short	0x000e
        /*00c2*/ 	.short	0x0068
        /*00c4*/ 	.byte	0x00, 0xf5, 0x21, 0x00


	//----- nvinfo : EIATTR_KPARAM_INFO
	.align		4
.L_33:
        /*00c8*/ 	.byte	0x04, 0x17
        /*00ca*/ 	.short	(.L_35 - .L_34)
.L_34:
        /*00cc*/ 	.word	0x00000000
        /*00d0*/ 	.short	0x000d
        /*00d2*/ 	.short	0x0060
        /*00d4*/ 	.byte	0x00, 0xf5, 0x21, 0x00


	//----- nvinfo : EIATTR_KPARAM_INFO
	.align		4
.L_35:
        /*00d8*/ 	.byte	0x04, 0x17
        /*00da*/ 	.short	(.L_37 - .L_36)
.L_36:
        /*00dc*/ 	.word	0x00000000
        /*00e0*/ 	.short	0x000c
        /*00e2*/ 	.short	0x005c
        /*00e4*/ 	.byte	0x00, 0xf0, 0x11, 0x00


	//----- nvinfo : EIATTR_KPARAM_INFO
	.align		4
.L_37:
        /*00e8*/ 	.byte	0x04, 0x17
        /*00ea*/ 	.short	(.L_39 - .L_38)
.L_38:
        /*00ec*/ 	.word	0x00000000
        /*00f0*/ 	.short	0x000b
        /*00f2*/ 	.short	0x0058
        /*00f4*/ 	.byte	0x00, 0xf0, 0x11, 0x00


	//----- nvinfo : EIATTR_KPARAM_INFO
	.align		4
.L_39:
        /*00f8*/ 	.byte	0x04, 0x17
        /*00fa*/ 	.short	(.L_41 - .L_40)
.L_40:
        /*00fc*/ 	.word	0x00000000
        /*0100*/ 	.short	0x000a
        /*0102*/ 	.short	0x0050
        /*0104*/ 	.byte	0x00, 0xf5, 0x21, 0x00


	//----- nvinfo : EIATTR_KPARAM_INFO
	.align		4
.L_41:
        /*0108*/ 	.byte	0x04, 0x17
        /*010a*/ 	.short	(.L_43 - .L_42)
.L_42:
        /*010c*/ 	.word	0x00000000
        /*0110*/ 	.short	0x0009
        /*0112*/ 	.short	0x0048
        /*0114*/ 	.byte	0x00, 0xf5, 0x21, 0x00


	//----- nvinfo : EIATTR_KPARAM_INFO
	.align		4
.L_43:
        /*0118*/ 	.byte	0x04, 0x17
        /*011a*/ 	.short	(.L_45 - .L_44)
.L_44:
        /*011c*/ 	.word	0x00000000
        /*0120*/ 	.short	0x0008
        /*0122*/ 	.short	0x0040
        /*0124*/ 	.byte	0x00, 0xf5, 0x21, 0x00


	//----- nvinfo : EIATTR_KPARAM_INFO
	.align		4
.L_45:
        /*0128*/ 	.byte	0x04, 0x17
        /*012a*/ 	.short	(.L_47 - .L_46)
.L_46:
        /*012c*/ 	.word	0x00000000
        /*0130*/ 	.short	0x0007
        /*0132*/ 	.short	0x0038
        /*0134*/ 	.byte	0x00, 0xf5, 0x21, 0x00


	//----- nvinfo : EIATTR_KPARAM_INFO
	.align		4
.L_47:
        /*0138*/ 	.byte	0x04, 0x17
        /*013a*/ 	.short	(.L_49 - .L_48)
.L_48:
        /*013c*/ 	.word	0x00000000
        /*0140*/ 	.short	0x0006
        /*0142*/ 	.short	0x0030
        /*0144*/ 	.byte	0x00, 0xf5, 0x21, 0x00


	//----- nvinfo : EIATTR_KPARAM_INFO
	.align		4
.L_49:
        /*0148*/ 	.byte	0x04, 0x17
        /*014a*/ 	.short	(.L_51 - .L_50)
.L_50:
        /*014c*/ 	.word	0x00000000
        /*0150*/ 	.short	0x0005
        /*0152*/ 	.short	0x0028
        /*0154*/ 	.byte	0x00, 0xf5, 0x21, 0x00


	//----- nvinfo : EIATTR_KPARAM_INFO
	.align		4
.L_51:
        /*0158*/ 	.byte	0x04, 0x17
        /*015a*/ 	.short	(.L_53 - .L_52)
.L_52:
        /*015c*/ 	.word	0x00000000
        /*0160*/ 	.short	0x0004
        /*0162*/ 	.short	0x0020
        /*0164*/ 	.byte	0x00, 0xf5, 0x21, 0x00


	//----- nvinfo : EIATTR_KPARAM_INFO
	.align		4
.L_53:
        /*0168*/ 	.byte	0x04, 0x17
        /*016a*/ 	.short	(.L_55 - .L_54)
.L_54:
        /*016c*/ 	.word	0x00000000
        /*0170*/ 	.short	0x0003
        /*0172*/ 	.short	0x0018
        /*0174*/ 	.byte	0x00, 0xf5, 0x21, 0x00


	//----- nvinfo : EIATTR_KPARAM_INFO
	.align		4
.L_55:
        /*0178*/ 	.byte	0x04, 0x17
        /*017a*/ 	.short	(.L_57 - .L_56)
.L_56:
        /*017c*/ 	.word	0x00000000
        /*0180*/ 	.short	0x0002
        /*0182*/ 	.short	0x0010
        /*0184*/ 	.byte	0x00, 0xf5, 0x21, 0x00


	//----- nvinfo : EIATTR_KPARAM_INFO
	.align		4
.L_57:
        /*0188*/ 	.byte	0x04, 0x17
        /*018a*/ 	.short	(.L_59 - .L_58)
.L_58:
        /*018c*/ 	.word	0x00000000
        /*0190*/ 	.short	0x0001
        /*0192*/ 	.short	0x0008
        /*0194*/ 	.byte	0x00, 0xf5, 0x21, 0x00


	//----- nvinfo : EIATTR_KPARAM_INFO
	.align		4
.L_59:
        /*0198*/ 	.byte	0x04, 0x17
        /*019a*/ 	.short	(.L_61 - .L_60)
.L_60:
        /*019c*/ 	.word	0x00000000
        /*01a0*/ 	.short	0x0000
        /*01a2*/ 	.short	0x0000
        /*01a4*/ 	.byte	0x00, 0xf5, 0x21, 0x00


	//----- nvinfo : EIATTR_SPARSE_MMA_MASK
	.align		4
.L_61:
        /*01a8*/ 	.byte	0x03, 0x50
        /*01aa*/ 	.short	0x0000


	//----- nvinfo : EIATTR_MAXREG_COUNT
	.align		4
        /*01ac*/ 	.byte	0x03, 0x1b
        /*01ae*/ 	.short	0x00ff


	//----- nvinfo : EIATTR_MERCURY_ISA_VERSION
	.align		4
        /*01b0*/ 	.byte	0x03, 0x5f
        /*01b2*/ 	.short	0x0101


	//----- nvinfo : EIATTR_VRC_CTA_INIT_COUNT
	.align		4
        /*01b4*/ 	.byte	0x02, 0x4a
	.zero		1
	.zero		1


	//----- nvinfo : EIATTR_EXIT_INSTR_OFFSETS
	.align		4
        /*01b8*/ 	.byte	0x04, 0x1c
        /*01ba*/ 	.short	(.L_63 - .L_62)


	//   ....[0]....
.L_62:
        /*01bc*/ 	.word	0x00000080


	//   ....[1]....
        /*01c0*/ 	.word	0x00002440


	//   ....[2]....
        /*01c4*/ 	.word	0x00002500


	//----- nvinfo : EIATTR_CRS_STACK_SIZE
	.align		4
.L_63:
        /*01c8*/ 	.byte	0x04, 0x1e
        /*01ca*/ 	.short	(.L_65 - .L_64)
.L_64:
        /*01cc*/ 	.word	0x00000000


	//----- nvinfo : EIATTR_CBANK_PARAM_SIZE
	.align		4
.L_65:
        /*01d0*/ 	.byte	0x03, 0x19
        /*01d2*/ 	.short	0x00c0


	//----- nvinfo : EIATTR_PARAM_CBANK
	.align		4
        /*01d4*/ 	.byte	0x04, 0x0a
        /*01d6*/ 	.short	(.L_67 - .L_66)
	.align		4
.L_66:
        /*01d8*/ 	.word	index@(.nv.constant0._Z8timestepPdS_S_S_S_S_S_S_S_S_S_iiPiS0_S0_S0_S_S_iiddS0_S0_S0_)
        /*01dc*/ 	.short	0x0380
        /*01de*/ 	.short	0x00c0


	//----- nvinfo : EIATTR_SW_WAR
	.align		4
.L_67:
        /*01e0*/ 	.byte	0x04, 0x36
        /*01e2*/ 	.short	(.L_69 - .L_68)
.L_68:
        /*01e4*/ 	.word	0x00000008
.L_69:


//--------------------- .nv.callgraph             --------------------------
	.section	.nv.callgraph,"",@"SHT_CUDA_CALLGRAPH"
	.align	4
	.sectionentsize	8
	.align		4
        /*0000*/ 	.word	0x00000000
	.align		4
        /*0004*/ 	.word	0xffffffff
	.align		4
        /*0008*/ 	.word	0x00000000
	.align		4
        /*000c*/ 	.word	0xfffffffe
	.align		4
        /*0010*/ 	.word	0x00000000
	.align		4
        /*0014*/ 	.word	0xfffffffd
	.align		4
        /*0018*/ 	.word	0x00000000
	.align		4
        /*001c*/ 	.word	0xfffffffc


//--------------------- .text._Z8timestepPdS_S_S_S_S_S_S_S_S_S_iiPiS0_S0_S0_S_S_iiddS0_S0_S0_ --------------------------
	.section	.text._Z8timestepPdS_S_S_S_S_S_S_S_S_S_iiPiS0_S0_S0_S_S_iiddS0_S0_S0_,"ax",@progbits
	.align	128
        .global         _Z8timestepPdS_S_S_S_S_S_S_S_S_S_iiPiS0_S0_S0_S_S_iiddS0_S0_S0_
        .type           _Z8timestepPdS_S_S_S_S_S_S_S_S_S_iiPiS0_S0_S0_S_S_iiddS0_S0_S0_,@function
        .size           _Z8timestepPdS_S_S_S_S_S_S_S_S_S_iiPiS0_S0_S0_S_S_iiddS0_S0_S0_,(.L_x_20 - _Z8timestepPdS_S_S_S_S_S_S_S_S_S_iiPiS0_S0_S0_S_S_iiddS0_S0_S0_)
        .other          _Z8timestepPdS_S_S_S_S_S_S_S_S_S_iiPiS0_S0_S0_S_S_iiddS0_S0_S0_,@"STO_CUDA_ENTRY STV_DEFAULT"
_Z8timestepPdS_S_S_S_S_S_S_S_S_S_iiPiS0_S0_S0_S_S_iiddS0_S0_S0_:
.text._Z8timestepPdS_S_S_S_S_S_S_S_S_S_iiPiS0_S0_S0_S_S_iiddS0_S0_S0_:
[----:B------:R-:W-:Y:S01]  /*0000*/  LDC R1, c[0x0][0x37c] ;  /* 0x0000df00ff017b82 */ /* 0x000fe20000000800 */
[----:B------:R-:W0:Y:S07]  /*0010*/  S2R R3, SR_TID.X ;  /* 0x0000000000037919 */ /* 0x000e2e0000002100 */
[----:B------:R-:W0:Y:S08]  /*0020*/  S2UR UR4, SR_CTAID.X ;  /* 0x00000000000479c3 */ /* 0x000e300000002500 */
[----:B------:R-:W0:Y:S08]  /*0030*/  LDC R0, c[0x0][0x360] ;  /* 0x0000d800ff007b82 */ /* 0x000e300000000800 */
[----:B------:R-:W1:Y:S01]  /*0040*/  LDC.64 R6, c[0x0][0x3d8] ;  /* 0x0000f600ff067b82 */ /* 0x000e620000000a00 */
[----:B0-----:R-:W-:-:S02]  /*0050*/  IMAD R3, R0, UR4, R3 ;  /* 0x0000000400037c24 */ /* 0x001fc4000f8e0203 */
[----:B-1----:R-:W-:-:S05]  /*0060*/  IMAD R6, R7, R6, RZ ;  /* 0x0000000607067224 */ /* 0x002fca00078e02ff */
[----:B------:R-:W-:-:S13]  /*0070*/  ISETP.GE.AND P0, PT, R3, R6, PT ;  /* 0x000000060300720c */ /* 0x000fda0003f06270 */
[----:B------:R-:W-:Y:S05]  /*0080*/  @P0 EXIT ;  /* 0x000000000000094d */ /* 0x000fea0003800000 */
[----:B------:R-:W0:Y:S01]  /*0090*/  LDC.64 R42, c[0x0][0x3a0] ;  /* 0x0000e800ff2a7b82 */ /* 0x000e220000000a00 */
[----:B------:R-:W1:Y:S07]  /*00a0*/  LDCU.64 UR20, c[0x0][0x358] ;  /* 0x00006b00ff1477ac */ /* 0x000e6e0008000a00 */
[----:B------:R-:W2:Y:S08]  /*00b0*/  LDC.64 R40, c[0x0][0x380] ;  /* 0x0000e000ff287b82 */ /* 0x000eb00000000a00 */
[----:B------:R-:W3:Y:S01]  /*00c0*/  LDC.64 R38, c[0x0][0x3a8] ;  /* 0x0000ea00ff267b82 */ /* 0x000ee20000000a00 */
[----:B0-----:R-:W-:-:S07]  /*00d0*/  IMAD.WIDE R42, R3, 0x8, R42 ;  /* 0x00000008032a7825 */ /* 0x001fce00078e022a */
[----:B------:R-:W0:Y:S01]  /*00e0*/  LDC.64 R36, c[0x0][0x3c0] ;  /* 0x0000f000ff247b82 */ /* 0x000e220000000a00 */
[----:B-1----:R-:W-:Y:S01]  /*00f0*/  STG.E.64 desc[UR20][R42.64], RZ ;  /* 0x000000ff2a007986 */ /* 0x002fe2000c101b14 */
[----:B--2---:R-:W-:-:S05]  /*0100*/  IMAD.WIDE R40, R3, 0x8, R40 ;  /* 0x0000000803287825 */ /* 0x004fca00078e0228 */
[----:B------:R-:W2:Y:S02]  /*0110*/  LDG.E.64 R4, desc[UR20][R40.64] ;  /* 0x0000001428047981 */ /* 0x000ea4000c1e1b00 */
[----:B--2---:R-:W-:Y:S01]  /*0120*/  DADD R8, RZ, R4 ;  /* 0x00000000ff087229 */ /* 0x004fe20000000004 */
[----:B------:R-:W-:-:S06]  /*0130*/  IMAD.WIDE R4, R6, 0x8, R40 ;  /* 0x0000000806047825 */ /* 0x000fcc00078e0228 */
[----:B------:R1:W-:Y:S04]  /*0140*/  STG.E.64 desc[UR20][R42.64], R8 ;  /* 0x000000082a007986 */ /* 0x0003e8000c101b14 */
[----:B------:R-:W2:Y:S01]  /*0150*/  LDG.E.64 R10, desc[UR20][R4.64] ;  /* 0x00000014040a7981 */ /* 0x000ea2000c1e1b00 */
[----:B------:R-:W-:Y:S01]  /*0160*/  IMAD.WIDE R18, R6, 0x8, R4 ;  /* 0x0000000806127825 */ /* 0x000fe200078e0204 */
[----:B--2---:R-:W-:-:S07]  /*0170*/  DADD R10, R8, R10 ;  /* 0x00000000080a7229 */ /* 0x004fce000000000a */
[----:B------:R-:W-:Y:S04]  /*0180*/  STG.E.64 desc[UR20][R42.64], R10 ;  /* 0x0000000a2a007986 */ /* 0x000fe8000c101b14 */
[----:B------:R-:W2:Y:S01]  /*0190*/  LDG.E.64 R12, desc[UR20][R18.64] ;  /* 0x00000014120c7981 */ /* 0x000ea2000c1e1b00 */
[----:B------:R-:W-:Y:S01]  /*01a0*/  IMAD.WIDE R20, R6, 0x8, R18 ;  /* 0x0000000806147825 */ /* 0x000fe200078e0212 */
[----:B--2---:R-:W-:-:S07]  /*01b0*/  DADD R12, R10, R12 ;  /* 0x000000000a0c7229 */ /* 0x004fce000000000c */
[----:B------:R2:W-:Y:S04]  /*01c0*/  STG.E.64 desc[UR20][R42.64], R12 ;  /* 0x0000000c2a007986 */ /* 0x0005e8000c101b14 */
[----:B------:R-:W4:Y:S01]  /*01d0*/  LDG.E.64 R14, desc[UR20][R20.64] ;  /* 0x00000014140e7981 */ /* 0x000f22000c1e1b00 */
[----:B------:R-:W-:Y:S01]  /*01e0*/  IMAD.WIDE R16, R6, 0x8, R20 ;  /* 0x0000000806107825 */ /* 0x000fe200078e0214 */
[----:B----4-:R-:W-:-:S07]  /*01f0*/  DADD R22, R12, R14 ;  /* 0x000000000c167229 */ /* 0x010fce000000000e */
[----:B------:R4:W-:Y:S04]  /*0200*/  STG.E.64 desc[UR20][R42.64], R22 ;  /* 0x000000162a007986 */ /* 0x0009e8000c101b14 */
[----:B-1----:R-:W5:Y:S01]  /*0210*/  LDG.E.64 R8, desc[UR20][R16.64] ;  /* 0x0000001410087981 */ /* 0x002f62000c1e1b00 */
[----:B------:R-:W-:Y:S01]  /*0220*/  IMAD.WIDE R14, R6, 0x8, R16 ;  /* 0x00000008060e7825 */ /* 0x000fe200078e0210 */
[----:B-----5:R-:W-:-:S07]  /*0230*/  DADD R24, R22, R8 ;  /* 0x0000000016187229 */ /* 0x020fce0000000008 */
[----:B------:R1:W-:Y:S04]  /*0240*/  STG.E.64 desc[UR20][R42.64], R24 ;  /* 0x000000182a007986 */ /* 0x0003e8000c101b14 */
[----:B------:R-:W5:Y:S01]  /*0250*/  LDG.E.64 R8, desc[UR20][R14.64] ;  /* 0x000000140e087981 */ /* 0x000f62000c1e1b00 */
[----:B--2---:R-:W-:Y:S01]  /*0260*/  IMAD.WIDE R12, R6, 0x8, R14 ;  /* 0x00000008060c7825 */ /* 0x004fe200078e020e */
[----:B-----5:R-:W-:-:S07]  /*0270*/  DADD R26, R24, R8 ;  /* 0x00000000181a7229 */ /* 0x020fce0000000008 */
[----:B------:R2:W-:Y:S04]  /*0280*/  STG.E.64 desc[UR20][R42.64], R26 ;  /* 0x0000001a2a007986 */ /* 0x0005e8000c101b14 */
[----:B------:R-:W5:Y:S02]  /*0290*/  LDG.E.64 R8, desc[UR20][R12.64] ;  /* 0x000000140c087981 */ /* 0x000f64000c1e1b00 */
[----:B-----5:R-:W-:Y:S01]  /*02a0*/  DADD R28, R26, R8 ;  /* 0x000000001a1c7229 */ /* 0x020fe20000000008 */
[----:B------:R-:W-:-:S06]  /*02b0*/  IMAD.WIDE R8, R6, 0x8, R12 ;  /* 0x0000000806087825 */ /* 0x000fcc00078e020c */
[----:B------:R-:W-:Y:S04]  /*02c0*/  STG.E.64 desc[UR20][R42.64], R28 ;  /* 0x0000001c2a007986 */ /* 0x000fe8000c101b14 */
[----:B------:R-:W4:Y:S02]  /*02d0*/  LDG.E.64 R10, desc[UR20][R8.64] ;  /* 0x00000014080a7981 */ /* 0x000f24000c1e1b00 */
[----:B----4-:R-:W-:Y:S01]  /*02e0*/  DADD R22, R28, R10 ;  /* 0x000000001c167229 */ /* 0x010fe2000000000a */
[----:B------:R-:W-:-:S06]  /*02f0*/  IMAD.WIDE R10, R6, 0x8, R8 ;  /* 0x00000008060a7825 */ /* 0x000fcc00078e0208 */
[----:B------:R4:W-:Y:S04]  /*0300*/  STG.E.64 desc[UR20][R42.64], R22 ;  /* 0x000000162a007986 */ /* 0x0009e8000c101b14 */
[----:B-1----:R-:W5:Y:S01]  /*0310*/  LDG.E.64 R24, desc[UR20][R10.64] ;  /* 0x000000140a187981 */ /* 0x002f62000c1e1b00 */
[----:B---3--:R-:W-:-:S04]  /*0320*/  IMAD.WIDE R38, R3, 0x8, R38 ;  /* 0x0000000803267825 */ /* 0x008fc800078e0226 */
[----:B0-----:R-:W-:Y:S01]  /*0330*/  IMAD.WIDE R36, R3, 0x8, R36 ;  /* 0x0000000803247825 */ /* 0x001fe200078e0224 */
[----:B-----5:R-:W-:-:S07]  /*0340*/  DADD R24, R22, R24 ;  /* 0x0000000016187229 */ /* 0x020fce0000000018 */
[----:B------:R0:W-:Y:S04]  /*0350*/  STG.E.64 desc[UR20][R42.64], R24 ;  /* 0x000000182a007986 */ /* 0x0001e8000c101b14 */
[----:B------:R-:W-:Y:S04]  /*0360*/  STG.E.64 desc[UR20][R38.64], RZ ;  /* 0x000000ff26007986 */ /* 0x000fe8000c101b14 */
[----:B--2---:R-:W2:Y:S01]  /*0370*/  LDG.E.64 R26, desc[UR20][R36.64] ;  /* 0x00000014241a7981 */ /* 0x004ea2000c1e1b00 */
[----:B------:R-:W-:Y:S01]  /*0380*/  IMAD.WIDE R34, R6, 0x8, R36 ;  /* 0x0000000806227825 */ /* 0x000fe200078e0224 */
[----:B--2---:R-:W-:-:S07]  /*0390*/  DADD R26, RZ, R26 ;  /* 0x00000000ff1a7229 */ /* 0x004fce000000001a */
[----:B------:R1:W-:Y:S04]  /*03a0*/  STG.E.64 desc[UR20][R38.64], R26 ;  /* 0x0000001a26007986 */ /* 0x0003e8000c101b14 */
[----:B----4-:R-:W2:Y:S01]  /*03b0*/  LDG.E.64 R22, desc[UR20][R34.64] ;  /* 0x0000001422167981 */ /* 0x010ea2000c1e1b00 */
[----:B------:R-:W-:Y:S01]  /*03c0*/  IMAD.WIDE R32, R6, 0x8, R34 ;  /* 0x0000000806207825 */ /* 0x000fe200078e0222 */
[----:B--2---:R-:W-:-:S07]  /*03d0*/  DADD R22, R26, R22 ;  /* 0x000000001a167229 */ /* 0x004fce0000000016 */
[----:B------:R2:W-:Y:S04]  /*03e0*/  STG.E.64 desc[UR20][R38.64], R22 ;  /* 0x0000001626007986 */ /* 0x0005e8000c101b14 */
[----:B------:R-:W0:Y:S01]  /*03f0*/  LDG.E.64 R28, desc[UR20][R32.64] ;  /* 0x00000014201c7981 */ /* 0x000e22000c1e1b00 */
[----:B------:R-:W-:Y:S01]  /*0400*/  IMAD.WIDE R30, R6, 0x8, R32 ;  /* 0x00000008061e7825 */ /* 0x000fe200078e0220 */
[----:B0-----:R-:W-:-:S07]  /*0410*/  DADD R24, R22, R28 ;  /* 0x0000000016187229 */ /* 0x001fce000000001c */
[----:B------:R-:W-:Y:S04]  /*0420*/  STG.E.64 desc[UR20][R38.64], R24 ;  /* 0x0000001826007986 */ /* 0x000fe8000c101b14 */
[----:B------:R-:W3:Y:S02]  /*0430*/  LDG.E.64 R28, desc[UR20][R30.64] ;  /* 0x000000141e1c7981 */ /* 0x000ee4000c1e1b00 */
[----:B---3--:R-:W-:Y:S01]  /*0440*/  DADD R44, R24, R28 ;  /* 0x00000000182c7229 */ /* 0x008fe2000000001c */
[----:B------:R-:W-:-:S06]  /*0450*/  IMAD.WIDE R28, R6, 0x8, R30 ;  /* 0x00000008061c7825 */ /* 0x000fcc00078e021e */
[----:B------:R0:W-:Y:S04]  /*0460*/  STG.E.64 desc[UR20][R38.64], R44 ;  /* 0x0000002c26007986 */ /* 0x0001e8000c101b14 */
[----:B-1----:R-:W3:Y:S02]  /*0470*/  LDG.E.64 R26, desc[UR20][R28.64] ;  /* 0x000000141c1a7981 */ /* 0x002ee4000c1e1b00 */
[----:B---3--:R-:W-:-:S07]  /*0480*/  DADD R26, R44, R26 ;  /* 0x000000002c1a7229 */ /* 0x008fce000000001a */
[----:B------:R1:W-:Y:S04]  /*0490*/  STG.E.64 desc[UR20][R38.64], R26 ;  /* 0x0000001a26007986 */ /* 0x0003e8000c101b14 */
[----:B------:R-:W3:Y:S04]  /*04a0*/  LDG.E.64 R46, desc[UR20][R42.64] ;  /* 0x000000142a2e7981 */ /* 0x000ee8000c1e1b00 */
[----:B------:R-:W4:Y:S04]  /*04b0*/  LDG.E.64 R4, desc[UR20][R4.64] ;  /* 0x0000001404047981 */ /* 0x000f28000c1e1b00 */
[----:B------:R-:W4:Y:S04]  /*04c0*/  LDG.E.64 R20, desc[UR20][R20.64] ;  /* 0x0000001414147981 */ /* 0x000f28000c1e1b00 */
[----:B------:R-:W5:Y:S04]  /*04d0*/  LDG.E.64 R48, desc[UR20][R14.64] ;  /* 0x000000140e307981 */ /* 0x000f68000c1e1b00 */
[----:B------:R-:W5:Y:S04]  /*04e0*/  LDG.E.64 R50, desc[UR20][R12.64] ;  /* 0x000000140c327981 */ /* 0x000f68000c1e1b00 */
[----:B------:R-:W5:Y:S04]  /*04f0*/  LDG.E.64 R52, desc[UR20][R8.64] ;  /* 0x0000001408347981 */ /* 0x000f68000c1e1b00 */
[----:B--2---:R-:W2:Y:S01]  /*0500*/  LDG.E.64 R22, desc[UR20][R10.64] ;  /* 0x000000140a167981 */ /* 0x004ea2000c1e1b00 */
[----:B0-----:R-:W-:Y:S01]  /*0510*/  MOV R44, 0x1 ;  /* 0x00000001002c7802 */ /* 0x001fe20000000f00 */
[----:B------:R-:W-:Y:S01]  /*0520*/  BSSY.RECONVERGENT B0, `(.L_x_0) ;  /* 0x0000016000007945 */ /* 0x000fe20003800200 */
[----:B---3--:R-:W1:Y:S01]  /*0530*/  MUFU.RCP64H R45, R47 ;  /* 0x0000002f002d7308 */ /* 0x008e620000001800 */
[----:B----4-:R-:W-:-:S08]  /*0540*/  DADD R24, R4, -R20 ;  /* 0x0000000004187229 */ /* 0x010fd00000000814 */
[----:B-----5:R-:W-:Y:S02]  /*0550*/  DADD R24, R24, R48 ;  /* 0x0000000018187229 */ /* 0x020fe40000000030 */
[----:B-1----:R-:W-:-:S06]  /*0560*/  DFMA R26, -R46, R44, 1 ;  /* 0x3ff000002e1a742b */ /* 0x002fcc000000012c */
[----:B------:R-:W-:Y:S02]  /*0570*/  DADD R24, R24, -R50 ;  /* 0x0000000018187229 */ /* 0x000fe40000000832 */
[----:B------:R-:W-:-:S06]  /*0580*/  DFMA R26, R26, R26, R26 ;  /* 0x0000001a1a1a722b */ /* 0x000fcc000000001a */
[----:B------:R-:W-:Y:S02]  /*0590*/  DADD R24, R24, -R52 ;  /* 0x0000000018187229 */ /* 0x000fe40000000834 */
[----:B------:R-:W-:-:S06]  /*05a0*/  DFMA R26, R44, R26, R44 ;  /* 0x0000001a2c1a722b */ /* 0x000fcc000000002c */
[----:B--2---:R-:W-:Y:S02]  /*05b0*/  DADD R44, R24, R22 ;  /* 0x00000000182c7229 */ /* 0x004fe40000000016 */
[----:B------:R-:W-:-:S08]  /*05c0*/  DFMA R4, -R46, R26, 1 ;  /* 0x3ff000002e04742b */ /* 0x000fd0000000011a */
[----:B------:R-:W-:Y:S01]  /*05d0*/  DFMA R4, R26, R4, R26 ;  /* 0x000000041a04722b */ /* 0x000fe2000000001a */
[----:B------:R-:W-:-:S07]  /*05e0*/  FSETP.GEU.AND P1, PT, |R45|, 6.5827683646048100446e-37, PT ;  /* 0x036000002d00780b */ /* 0x000fce0003f2e200 */
[----:B------:R-:W-:-:S08]  /*05f0*/  DMUL R58, R44, R4 ;  /* 0x000000042c3a7228 */ /* 0x000fd00000000000 */
[----:B------:R-:W-:-:S08]  /*0600*/  DFMA R20, -R46, R58, R44 ;  /* 0x0000003a2e14722b */ /* 0x000fd0000000012c */
[----:B------:R-:W-:-:S10]  /*0610*/  DFMA R58, R4, R20, R58 ;  /* 0x00000014043a722b */ /* 0x000fd4000000003a */
[----:B------:R-:W-:-:S05]  /*0620*/  FFMA R0, RZ, R47, R59 ;  /* 0x0000002fff007223 */ /* 0x000fca000000003b */
[----:B------:R-:W-:-:S13]  /*0630*/  FSETP.GT.AND P0, PT, |R0|, 1.469367938527859385e-39, PT ;  /* 0x001000000000780b */ /* 0x000fda0003f04200 */
[----:B------:R-:W-:Y:S05]  /*0640*/  @P0 BRA P1, `(.L_x_1) ;  /* 0x00000000000c0947 */ /* 0x000fea0000800000 */
[----:B------:R-:W-:Y:S02]  /*0650*/  MOV R49, R47 ;  /* 0x0000002f00317202 */ /* 0x000fe40000000f00 */
[----:B------:R-:W-:-:S07]  /*0660*/  MOV R4, 0x680 ;  /* 0x0000068000047802 */ /* 0x000fce0000000f00 */
[----:B------:R-:W-:Y:S05]  /*0670*/  CALL.REL.NOINC `($__internal_0_$__cuda_sm20_div_rn_f64_full) ;  /* 0x0000001c00a47944 */ /* 0x000fea0003c00000 */
.L_x_1:
[----:B------:R-:W-:Y:S05]  /*0680*/  BSYNC.RECONVERGENT B0 ;  /* 0x0000000000007941 */ /* 0x000fea0003800200 */
.L_x_0:
[----:B------:R-:W0:Y:S02]  /*0690*/  LDC.64 R26, c[0x0][0x3b0] ;  /* 0x0000ec00ff1a7b82 */ /* 0x000e240000000a00 */
[----:B0-----:R-:W-:-:S05]  /*06a0*/  IMAD.WIDE R26, R3, 0x8, R26 ;  /* 0x00000008031a7825 */ /* 0x001fca00078e021a */
[----:B------:R0:W-:Y:S04]  /*06b0*/  STG.E.64 desc[UR20][R26.64], R58 ;  /* 0x0000003a1a007986 */ /* 0x0001e8000c101b14 */
[----:B------:R-:W2:Y:S04]  /*06c0*/  LDG.E.64 R46, desc[UR20][R42.64] ;  /* 0x000000142a2e7981 */ /* 0x000ea8000c1e1b00 */
[----:B------:R-:W3:Y:S04]  /*06d0*/  LDG.E.64 R18, desc[UR20][R18.64] ;  /* 0x0000001412127981 */ /* 0x000ee8000c1e1b00 */
[----:B------:R-:W3:Y:S04]  /*06e0*/  LDG.E.64 R16, desc[UR20][R16.64] ;  /* 0x0000001410107981 */ /* 0x000ee8000c1e1b00 */
[----:B------:R-:W4:Y:S04]  /*06f0*/  LDG.E.64 R14, desc[UR20][R14.64] ;  /* 0x000000140e0e7981 */ /* 0x000f28000c1e1b00 */
[----:B------:R-:W5:Y:S04]  /*0700*/  LDG.E.64 R12, desc[UR20][R12.64] ;  /* 0x000000140c0c7981 */ /* 0x000f68000c1e1b00 */
[----:B------:R-:W5:Y:S04]  /*0710*/  LDG.E.64 R8, desc[UR20][R8.64] ;  /* 0x0000001408087981 */ /* 0x000f68000c1e1b00 */
[----:B------:R-:W5:Y:S01]  /*0720*/  LDG.E.64 R10, desc[UR20][R10.64] ;  /* 0x000000140a0a7981 */ /* 0x000f62000c1e1b00 */
[----:B------:R-:W-:Y:S01]  /*0730*/  MOV R20, 0x1 ;  /* 0x0000000100147802 */ /* 0x000fe20000000f00 */
[----:B------:R-:W-:Y:S01]  /*0740*/  BSSY.RECONVERGENT B0, `(.L_x_2) ;  /* 0x0000016000007945 */ /* 0x000fe20003800200 */
[----:B--2---:R-:W1:Y:S01]  /*0750*/  MUFU.RCP64H R21, R47 ;  /* 0x0000002f00157308 */ /* 0x004e620000001800 */
[----:B---3--:R-:W-:-:S08]  /*0760*/  DADD R4, R18, -R16 ;  /* 0x0000000012047229 */ /* 0x008fd00000000810 */
[----:B----4-:R-:W-:Y:S02]  /*0770*/  DADD R4, R4, R14 ;  /* 0x0000000004047229 */ /* 0x010fe4000000000e */
[----:B-1----:R-:W-:-:S06]  /*0780*/  DFMA R22, -R46, R20, 1 ;  /* 0x3ff000002e16742b */ /* 0x002fcc0000000114 */
[----:B-----5:R-:W-:Y:S02]  /*0790*/  DADD R4, R4, R12 ;  /* 0x0000000004047229 */ /* 0x020fe4000000000c */
[----:B------:R-:W-:-:S06]  /*07a0*/  DFMA R22, R22, R22, R22 ;  /* 0x000000161616722b */ /* 0x000fcc0000000016 */
[----:B------:R-:W-:Y:S02]  /*07b0*/  DADD R4, R4, -R8 ;  /* 0x0000000004047229 */ /* 0x000fe40000000808 */
[----:B------:R-:W-:-:S06]  /*07c0*/  DFMA R22, R20, R22, R20 ;  /* 0x000000161416722b */ /* 0x000fcc0000000014 */
[----:B------:R-:W-:Y:S02]  /*07d0*/  DADD R44, R4, -R10 ;  /* 0x00000000042c7229 */ /* 0x000fe4000000080a */
[----:B------:R-:W-:-:S08]  /*07e0*/  DFMA R8, -R46, R22, 1 ;  /* 0x3ff000002e08742b */ /* 0x000fd00000000116 */
[----:B------:R-:W-:Y:S01]  /*07f0*/  DFMA R8, R22, R8, R22 ;  /* 0x000000081608722b */ /* 0x000fe20000000016 */
[----:B------:R-:W-:-:S07]  /*0800*/  FSETP.GEU.AND P1, PT, |R45|, 6.5827683646048100446e-37, PT ;  /* 0x036000002d00780b */ /* 0x000fce0003f2e200 */
[----:B0-----:R-:W-:-:S08]  /*0810*/  DMUL R58, R44, R8 ;  /* 0x000000082c3a7228 */ /* 0x001fd00000000000 */
        /* <DEDUP_REMOVED lines=8> */
.L_x_3:
[----:B------:R-:W-:Y:S05]  /*08a0*/  BSYNC.RECONVERGENT B0 ;  /* 0x0000000000007941 */ /* 0x000fea0003800200 */
.L_x_2:
[----:B------:R-:W0:Y:S01]  /*08b0*/  LDC.64 R24, c[0x0][0x3b8] ;  /* 0x0000ee00ff187b82 */ /* 0x000e220000000a00 */
[----:B------:R-:W1:Y:S01]  /*08c0*/  LDCU.64 UR6, c[0x0][0x410] ;  /* 0x00008200ff0677ac */ /* 0x000e620008000a00 */
[----:B------:R-:W-:Y:S02]  /*08d0*/  HFMA2 R5, -RZ, RZ, 0, 0 ;  /* 0x00000000ff057431 */ /* 0x000fe400000001ff */
[----:B------:R-:W-:Y:S01]  /*08e0*/  IMAD.MOV.U32 R44, RZ, RZ, R58 ;  /* 0x000000ffff2c7224 */ /* 0x000fe200078e003a */
[----:B------:R-:W-:Y:S01]  /*08f0*/  MOV R45, R59 ;  /* 0x0000003b002d7202 */ /* 0x000fe20000000f00 */
[----:B------:R-:W2:Y:S01]  /*0900*/  LDCU.128 UR16, c[0x0][0x3e0] ;  /* 0x00007c00ff1077ac */ /* 0x000ea20008000c00 */
[----:B------:R-:W-:Y:S01]  /*0910*/  MOV R7, R3 ;  /* 0x0000000300077202 */ /* 0x000fe20000000f00 */
[----:B------:R-:W3:Y:S01]  /*0920*/  LDCU.64 UR12, c[0x0][0x400] ;  /* 0x00008000ff0c77ac */ /* 0x000ee20008000a00 */
[----:B------:R-:W4:Y:S01]  /*0930*/  LDCU.64 UR14, c[0x0][0x3d8] ;  /* 0x00007b00ff0e77ac */ /* 0x000f220008000a00 */
[----:B-1----:R-:W-:-:S02]  /*0940*/  UIADD3 UR5, UPT, UPT, -UR7, UR6, URZ ;  /* 0x0000000607057290 */ /* 0x002fc4000fffe1ff */
[----:B------:R-:W-:Y:S02]  /*0950*/  UIADD3 UR4, UPT, UPT, UR7, UR6, URZ ;  /* 0x0000000607047290 */ /* 0x000fe4000fffe0ff */
[----:B--2---:R-:W-:Y:S01]  /*0960*/  UIADD3 UR9, UP0, UPT, UR18, 0x4, URZ ;  /* 0x0000000412097890 */ /* 0x004fe2000ff1e0ff */
[----:B0-----:R-:W-:Y:S01]  /*0970*/  IMAD.WIDE R24, R3, 0x8, R24 ;  /* 0x0000000803187825 */ /* 0x001fe200078e0218 */
[----:B------:R-:W-:Y:S02]  /*0980*/  ULEA.HI UR4, UR4, UR4, URZ, 0x1 ;  /* 0x0000000404047291 */ /* 0x000fe4000f8f08ff */
[----:B------:R-:W-:Y:S01]  /*0990*/  UIADD3.X UR10, UPT, UPT, URZ, UR19, URZ, UP0, !UPT ;  /* 0x00000013ff0a7290 */ /* 0x000fe200087fe4ff */
[----:B------:R-:W0:Y:S01]  /*09a0*/  I2F.F64 R22, UR5 ;  /* 0x0000000500167d12 */ /* 0x000e220008201c00 */
[----:B------:R1:W-:Y:S01]  /*09b0*/  STG.E.64 desc[UR20][R24.64], R58 ;  /* 0x0000003a18007986 */ /* 0x0003e2000c101b14 */
[----:B------:R-:W-:Y:S01]  /*09c0*/  UIADD3 UR7, UP1, UPT, UR16, 0x4, URZ ;  /* 0x0000000410077890 */ /* 0x000fe2000ff3e0ff */
[----:B------:R-:W-:Y:S01]  /*09d0*/  IMAD.U32 R18, RZ, RZ, UR9 ;  /* 0x00000009ff127e24 */ /* 0x000fe2000f8e00ff */
[----:B---3--:R-:W-:Y:S01]  /*09e0*/  UIADD3 UR5, UP0, UPT, UR12, 0x8, URZ ;  /* 0x000000080c057890 */ /* 0x008fe2000ff1e0ff */
[----:B------:R-:W-:Y:S01]  /*09f0*/  MOV R19, UR10 ;  /* 0x0000000a00137c02 */ /* 0x000fe20008000f00 */
[----:B------:R-:W-:-:S02]  /*0a00*/  USHF.R.S32.HI UR4, URZ, 0x1, UR4 ;  /* 0x00000001ff047899 */ /* 0x000fc40008011404 */
[----:B------:R-:W-:Y:S01]  /*0a10*/  UIADD3.X UR8, UPT, UPT, URZ, UR17, URZ, UP1, !UPT ;  /* 0x00000011ff087290 */ /* 0x000fe20008ffe4ff */
[----:B------:R-:W-:Y:S01]  /*0a20*/  MOV R16, UR7 ;  /* 0x0000000700107c02 */ /* 0x000fe20008000f00 */
[----:B------:R-:W-:Y:S01]  /*0a30*/  UIADD3.X UR11, UPT, UPT, URZ, UR13, URZ, UP0, !UPT ;  /* 0x0000000dff0b7290 */ /* 0x000fe200087fe4ff */
[----:B------:R-:W-:Y:S01]  /*0a40*/  MOV R14, UR5 ;  /* 0x00000005000e7c02 */ /* 0x000fe20008000f00 */
[----:B----4-:R-:W-:Y:S02]  /*0a50*/  UIMAD UR6, UR15, UR14, -UR14 ;  /* 0x0000000e0f0672a4 */ /* 0x010fe4000f8e0a0e */
[----:B------:R-:W-:Y:S01]  /*0a60*/  MOV R17, UR8 ;  /* 0x0000000800117c02 */ /* 0x000fe20008000f00 */
[----:B------:R-:W2:Y:S01]  /*0a70*/  I2F.F64 R20, UR4 ;  /* 0x0000000400147d12 */ /* 0x000ea20008201c00 */
[----:B------:R-:W-:Y:S01]  /*0a80*/  MOV R15, UR11 ;  /* 0x0000000b000f7c02 */ /* 0x000fe20008000f00 */
[----:B------:R-:W3:Y:S01]  /*0a90*/  LDCU.64 UR14, c[0x0][0x418] ;  /* 0x00008300ff0e77ac */ /* 0x000ee20008000a00 */
[----:B01----:R-:W-:-:S06]  /*0aa0*/  UMOV UR4, URZ ;  /* 0x000000ff00047c82 */ /* 0x003fcc0008000000 */
.L_x_9:
[----:B------:R-:W4:Y:S04]  /*0ab0*/  LDG.E R2, desc[UR20][R18.64+-0x4] ;  /* 0xfffffc1412027981 */ /* 0x000f28000c1e1900 */
[----:B-----5:R-:W5:Y:S04]  /*0ac0*/  LDG.E R0, desc[UR20][R16.64+-0x4] ;  /* 0xfffffc1410007981 */ /* 0x020f68000c1e1900 */
[----:B------:R-:W2:Y:S04]  /*0ad0*/  LDG.E.64 R12, desc[UR20][R26.64] ;  /* 0x000000141a0c7981 */ /* 0x000ea8000c1e1b00 */
[----:B------:R-:W3:Y:S04]  /*0ae0*/  LDG.E.64 R8, desc[UR20][R42.64] ;  /* 0x000000142a087981 */ /* 0x000ee8000c1e1b00 */
[----:B------:R-:W3:Y:S01]  /*0af0*/  LDG.E.64 R10, desc[UR20][R14.64+-0x8] ;  /* 0xfffff8140e0a7981 */ /* 0x000ee2000c1e1b00 */
[----:B------:R-:W-:Y:S01]  /*0b00*/  DMUL R50, R44, R44 ;  /* 0x0000002c2c327228 */ /* 0x000fe20000000000 */
[----:B------:R-:W0:Y:S02]  /*0b10*/  LDC.64 R54, c[0x0][0x390] ;  /* 0x0000e400ff367b82 */ /* 0x000e240000000a00 */
[----:B0-----:R-:W-:Y:S01]  /*0b20*/  IMAD.WIDE R54, R7, 0x8, R54 ;  /* 0x0000000807367825 */ /* 0x001fe200078e0236 */
[----:B----4-:R-:W0:Y:S08]  /*0b30*/  I2F.F64 R48, R2 ;  /* 0x0000000200307312 */ /* 0x010e300000201c00 */
[----:B-----5:R-:W1:Y:S01]  /*0b40*/  I2F.F64 R46, R0 ;  /* 0x00000000002e7312 */ /* 0x020e620000201c00 */
[----:B--2---:R-:W-:-:S02]  /*0b50*/  DFMA R50, R12, R12, R50 ;  /* 0x0000000c0c32722b */ /* 0x004fc40000000032 */
[----:B0-----:R-:W-:Y:S02]  /*0b60*/  DMUL R48, R48, R44 ;  /* 0x0000002c30307228 */ /* 0x001fe40000000000 */
[----:B---3--:R-:W-:-:S06]  /*0b70*/  DMUL R8, R10, R8 ;  /* 0x000000080a087228 */ /* 0x008fcc0000000000 */
[----:B-1----:R-:W-:-:S08]  /*0b80*/  DFMA R46, R46, R12, R48 ;  /* 0x0000000c2e2e722b */ /* 0x002fd00000000030 */
[----:B------:R-:W-:-:S08]  /*0b90*/  DMUL R46, R46, 3 ;  /* 0x400800002e2e7828 */ /* 0x000fd00000000000 */
[C---:B------:R-:W-:Y:S02]  /*0ba0*/  DADD R44, R46.reuse, 1 ;  /* 0x3ff000002e2c7429 */ /* 0x040fe40000000000 */
[----:B------:R-:W-:-:S08]  /*0bb0*/  DMUL R48, R46, 0.5 ;  /* 0x3fe000002e307828 */ /* 0x000fd00000000000 */
[----:B------:R-:W-:-:S08]  /*0bc0*/  DFMA R44, R46, R48, R44 ;  /* 0x000000302e2c722b */ /* 0x000fd0000000002c */
[----:B------:R-:W-:-:S08]  /*0bd0*/  DFMA R44, R50, -1.5, R44 ;  /* 0xbff80000322c782b */ /* 0x000fd0000000002c */
[----:B------:R-:W-:-:S07]  /*0be0*/  DMUL R44, R8, R44 ;  /* 0x0000002c082c7228 */ /* 0x000fce0000000000 */
[----:B------:R0:W-:Y:S04]  /*0bf0*/  STG.E.64 desc[UR20][R54.64], R44 ;  /* 0x0000002c36007986 */ /* 0x0001e8000c101b14 */
[----:B------:R-:W2:Y:S04]  /*0c00*/  LDG.E.64 R10, desc[UR20][R14.64+-0x8] ;  /* 0xfffff8140e0a7981 */ /* 0x000ea8000c1e1b00 */
[----:B------:R-:W3:Y:S04]  /*0c10*/  LDG.E R0, desc[UR20][R18.64+-0x4] ;  /* 0xfffffc1412007981 */ /* 0x000ee8000c1e1900 */
[----:B------:R-:W4:Y:S04]  /*0c20*/  LDG.E.64 R12, desc[UR20][R42.64] ;  /* 0x000000142a0c7981 */ /* 0x000f28000c1e1b00 */
[----:B------:R-:W5:Y:S01]  /*0c30*/  LDG.E.64 R8, desc[UR20][R38.64] ;  /* 0x0000001426087981 */ /* 0x000f62000c1e1b00 */
[----:B------:R-:W1:Y:S01]  /*0c40*/  MUFU.RCP64H R49, R23 ;  /* 0x0000001700317308 */ /* 0x000e620000001800 */
[----:B------:R-:W-:Y:S01]  /*0c50*/  IMAD.MOV.U32 R48, RZ, RZ, 0x1 ;  /* 0x00000001ff307424 */ /* 0x000fe200078e00ff */
[----:B------:R-:W-:Y:S01]  /*0c60*/  UMOV UR8, 0xd2f1a9fc ;  /* 0xd2f1a9fc00087882 */ /* 0x000fe20000000000 */
[----:B------:R-:W-:Y:S01]  /*0c70*/  UMOV UR9, 0x3f50624d ;  /* 0x3f50624d00097882 */ /* 0x000fe20000000000 */
[----:B------:R-:W-:Y:S03]  /*0c80*/  BSSY.RECONVERGENT B0, `(.L_x_4) ;  /* 0x0000018000007945 */ /* 0x000fe60003800200 */
[----:B-1----:R-:W-:-:S08]  /*0c90*/  DFMA R46, -R22, R48, 1 ;  /* 0x3ff00000162e742b */ /* 0x002fd00000000130 */
[----:B------:R-:W-:-:S08]  /*0ca0*/  DFMA R50, R46, R46, R46 ;  /* 0x0000002e2e32722b */ /* 0x000fd0000000002e */
[----:B------:R-:W-:Y:S02]  /*0cb0*/  DFMA R50, R48, R50, R48 ;  /* 0x000000323032722b */ /* 0x000fe40000000030 */
[----:B--2---:R-:W-:Y:S01]  /*0cc0*/  DMUL R10, R10, 3 ;  /* 0x400800000a0a7828 */ /* 0x004fe20000000000 */
[----:B---3--:R-:W1:Y:S07]  /*0cd0*/  I2F.F64 R46, R0 ;  /* 0x00000000002e7312 */ /* 0x008e6e0000201c00 */
[----:B----4-:R-:W-:-:S02]  /*0ce0*/  DMUL R10, R10, R12 ;  /* 0x0000000c0a0a7228 */ /* 0x010fc40000000000 */
[----:B------:R-:W-:Y:S02]  /*0cf0*/  DFMA R12, -R22, R50, 1 ;  /* 0x3ff00000160c742b */ /* 0x000fe40000000132 */
[----:B-----5:R-:W-:-:S06]  /*0d00*/  DADD R8, -R20, R8 ;  /* 0x0000000014087229 */ /* 0x020fcc0000000108 */
[----:B------:R-:W-:Y:S02]  /*0d10*/  DFMA R12, R50, R12, R50 ;  /* 0x0000000c320c722b */ /* 0x000fe40000000032 */
[----:B-1----:R-:W-:Y:S02]  /*0d20*/  DMUL R46, R46, UR8 ;  /* 0x000000082e2e7c28 */ /* 0x002fe40008000000 */
[----:B------:R-:W-:-:S08]  /*0d30*/  DMUL R8, R10, R8 ;  /* 0x000000080a087228 */ /* 0x000fd00000000000 */
[----:B0-----:R-:W-:-:S08]  /*0d40*/  DMUL R44, R8, R46 ;  /* 0x0000002e082c7228 */ /* 0x001fd00000000000 */
[----:B------:R-:W-:Y:S02]  /*0d50*/  DMUL R58, R44, R12 ;  /* 0x0000000c2c3a7228 */ /* 0x000fe40000000000 */
[----:B------:R-:W-:-:S06]  /*0d60*/  FSETP.GEU.AND P1, PT, |R45|, 6.5827683646048100446e-37, PT ;  /* 0x036000002d00780b */ /* 0x000fcc0003f2e200 */
[----:B------:R-:W-:-:S08]  /*0d70*/  DFMA R8, -R22, R58, R44 ;  /* 0x0000003a1608722b */ /* 0x000fd0000000012c */
[----:B------:R-:W-:-:S10]  /*0d80*/  DFMA R58, R12, R8, R58 ;  /* 0x000000080c3a722b */ /* 0x000fd4000000003a */
[----:B------:R-:W-:-:S05]  /*0d90*/  FFMA R0, RZ, R23, R59 ;  /* 0x00000017ff007223 */ /* 0x000fca000000003b */
[----:B------:R-:W-:-:S13]  /*0da0*/  FSETP.GT.AND P0, PT, |R0|, 1.469367938527859385e-39, PT ;  /* 0x001000000000780b */ /* 0x000fda0003f04200 */
[----:B------:R-:W-:Y:S05]  /*0db0*/  @P0 BRA P1, `(.L_x_5) ;  /* 0x0000000000100947 */ /* 0x000fea0000800000 */
[----:B------:R-:W-:Y:S02]  /*0dc0*/  MOV R46, R22 ;  /* 0x00000016002e7202 */ /* 0x000fe40000000f00 */
[----:B------:R-:W-:Y:S02]  /*0dd0*/  MOV R49, R23 ;  /* 0x0000001700317202 */ /* 0x000fe40000000f00 */
[----:B------:R-:W-:-:S07]  /*0de0*/  MOV R4, 0xe00 ;  /* 0x00000e0000047802 */ /* 0x000fce0000000f00 */
[----:B------:R-:W-:Y:S05]  /*0df0*/  CALL.REL.NOINC `($__internal_0_$__cuda_sm20_div_rn_f64_full) ;  /* 0x0000001400c47944 */ /* 0x000fea0003c00000 */
.L_x_5:
[----:B------:R-:W-:Y:S05]  /*0e00*/  BSYNC.RECONVERGENT B0 ;  /* 0x0000000000007941 */ /* 0x000fea0003800200 */
.L_x_4:
[----:B------:R-:W0:Y:S01]  /*0e10*/  LDC.64 R12, c[0x0][0x398] ;  /* 0x0000e600ff0c7b82 */ /* 0x000e220000000a00 */
[----:B------:R-:W-:-:S07]  /*0e20*/  IMAD.WIDE R10, R5, 0x8, R40 ;  /* 0x00000008050a7825 */ /* 0x000fce00078e0228 */
[----:B------:R-:W1:Y:S01]  /*0e30*/  LDC.64 R44, c[0x0][0x388] ;  /* 0x0000e200ff2c7b82 */ /* 0x000e620000000a00 */
[----:B0-----:R-:W-:-:S05]  /*0e40*/  IMAD.WIDE R12, R7, 0x8, R12 ;  /* 0x00000008070c7825 */ /* 0x001fca00078e020c */
[----:B------:R0:W-:Y:S04]  /*0e50*/  STG.E.64 desc[UR20][R12.64], R58 ;  /* 0x0000003a0c007986 */ /* 0x0001e8000c101b14 */
[----:B------:R-:W2:Y:S04]  /*0e60*/  LDG.E.64 R46, desc[UR20][R54.64] ;  /* 0x00000014362e7981 */ /* 0x000ea8000c1e1b00 */
[----:B------:R-:W2:Y:S01]  /*0e70*/  LDG.E.64 R8, desc[UR20][R10.64] ;  /* 0x000000140a087981 */ /* 0x000ea2000c1e1b00 */
[----:B------:R-:W-:Y:S01]  /*0e80*/  UISETP.NE.AND UP0, UPT, UR4, 0x8, UPT ;  /* 0x000000080400788c */ /* 0x000fe2000bf05270 */
[----:B--2---:R-:W-:-:S08]  /*0e90*/  DADD R46, R8, -R46 ;  /* 0x00000000082e7229 */ /* 0x004fd0000000082e */
[----:B------:R-:W-:Y:S01]  /*0ea0*/  DFMA R46, -R46, UR14, R8 ;  /* 0x0000000e2e2e7c2b */ /* 0x000fe20008000108 */
[----:B-1----:R-:W-:-:S07]  /*0eb0*/  IMAD.WIDE R8, R7, 0x8, R44 ;  /* 0x0000000807087825 */ /* 0x002fce00078e022c */
[----:B------:R-:W-:-:S07]  /*0ec0*/  DADD R46, R46, R58 ;  /* 0x000000002e2e7229 */ /* 0x000fce000000003a */
[----:B------:R0:W-:Y:S01]  /*0ed0*/  STG.E.64 desc[UR20][R8.64], R46 ;  /* 0x0000002e08007986 */ /* 0x0001e2000c101b14 */
[----:B------:R-:W-:Y:S05]  /*0ee0*/  BRA.U !UP0, `(.L_x_6) ;  /* 0x0000000508347547 */ /* 0x000fea000b800000 */
[----:B------:R-:W2:Y:S04]  /*0ef0*/  LDG.E R2, desc[UR20][R18.64] ;  /* 0x0000001412027981 */ /* 0x000ea8000c1e1900 */
[----:B------:R-:W3:Y:S04]  /*0f00*/  LDG.E R0, desc[UR20][R16.64] ;  /* 0x0000001410007981 */ /* 0x000ee8000c1e1900 */
[----:B------:R-:W4:Y:S04]  /*0f10*/  LDG.E.64 R52, desc[UR20][R24.64] ;  /* 0x0000001418347981 */ /* 0x000f28000c1e1b00 */
[----:B------:R-:W5:Y:S04]  /*0f20*/  LDG.E.64 R50, desc[UR20][R26.64] ;  /* 0x000000141a327981 */ /* 0x000f68000c1e1b00 */
[----:B0-----:R-:W5:Y:S04]  /*0f30*/  LDG.E.64 R46, desc[UR20][R14.64] ;  /* 0x000000140e2e7981 */ /* 0x001f68000c1e1b00 */
[----:B------:R-:W5:Y:S01]  /*0f40*/  LDG.E.64 R44, desc[UR20][R42.64] ;  /* 0x000000142a2c7981 */ /* 0x000f62000c1e1b00 */
[----:B------:R-:W-:Y:S01]  /*0f50*/  IMAD.WIDE R54, R6, 0x8, R54 ;  /* 0x0000000806367825 */ /* 0x000fe200078e0236 */
[----:B--2---:R-:W0:Y:S08]  /*0f60*/  I2F.F64 R56, R2 ;  /* 0x0000000200387312 */ /* 0x004e300000201c00 */
[----:B---3--:R-:W1:Y:S01]  /*0f70*/  I2F.F64 R48, R0 ;  /* 0x0000000000307312 */ /* 0x008e620000201c00 */
[----:B----4-:R-:W-:-:S02]  /*0f80*/  DMUL R58, R52, R52 ;  /* 0x00000034343a7228 */ /* 0x010fc40000000000 */
[----:B0-----:R-:W-:Y:S02]  /*0f90*/  DMUL R56, R56, R52 ;  /* 0x0000003438387228 */ /* 0x001fe40000000000 */
[----:B-----5:R-:W-:-:S06]  /*0fa0*/  DMUL R44, R46, R44 ;  /* 0x0000002c2e2c7228 */ /* 0x020fcc0000000000 */
[-C--:B-1----:R-:W-:Y:S02]  /*0fb0*/  DFMA R48, R48, R50.reuse, R56 ;  /* 0x000000323030722b */ /* 0x082fe40000000038 */
[----:B------:R-:W-:-:S06]  /*0fc0*/  DFMA R50, R50, R50, R58 ;  /* 0x000000323232722b */ /* 0x000fcc000000003a */
        /* <DEDUP_REMOVED lines=12> */
[----:B------:R-:W-:Y:S01]  /*1090*/  MOV R50, 0x1 ;  /* 0x0000000100327802 */ /* 0x000fe20000000f00 */
[----:B------:R-:W-:Y:S01]  /*10a0*/  UMOV UR8, 0xd2f1a9fc ;  /* 0xd2f1a9fc00087882 */ /* 0x000fe20000000000 */
[----:B------:R-:W-:Y:S01]  /*10b0*/  UMOV UR9, 0x3f50624d ;  /* 0x3f50624d00097882 */ /* 0x000fe20000000000 */
[----:B------:R-:W-:Y:S03]  /*10c0*/  BSSY.RECONVERGENT B0, `(.L_x_7) ;  /* 0x000001a000007945 */ /* 0x000fe60003800200 */
[----:B-1----:R-:W-:-:S08]  /*10d0*/  DFMA R52, -R22, R50, 1 ;  /* 0x3ff000001634742b */ /* 0x002fd00000000132 */
[----:B------:R-:W-:-:S08]  /*10e0*/  DFMA R52, R52, R52, R52 ;  /* 0x000000343434722b */ /* 0x000fd00000000034 */
[----:B------:R-:W-:-:S08]  /*10f0*/  DFMA R50, R50, R52, R50 ;  /* 0x000000343232722b */ /* 0x000fd00000000032 */
[----:B------:R-:W-:-:S08]  /*1100*/  DFMA R52, -R22, R50, 1 ;  /* 0x3ff000001634742b */ /* 0x000fd00000000132 */
[----:B------:R-:W-:Y:S02]  /*1110*/  DFMA R52, R50, R52, R50 ;  /* 0x000000343234722b */ /* 0x000fe40000000032 */
[----:B--2---:R-:W-:Y:S01]  /*1120*/  DMUL R56, R56, 3 ;  /* 0x4008000038387828 */ /* 0x004fe20000000000 */
[----:B---3--:R-:W1:Y:S07]  /*1130*/  I2F.F64 R48, R0 ;  /* 0x0000000000307312 */ /* 0x008e6e0000201c00 */
[----:B----4-:R-:W-:-:S02]  /*1140*/  DMUL R44, R56, R44 ;  /* 0x0000002c382c7228 */ /* 0x010fc40000000000 */
[----:B-----5:R-:W-:Y:S02]  /*1150*/  DADD R46, -R20, R46 ;  /* 0x00000000142e7229 */ /* 0x020fe4000000012e */
[----:B-1----:R-:W-:-:S06]  /*1160*/  DMUL R48, R48, UR8 ;  /* 0x0000000830307c28 */ /* 0x002fcc0008000000 */
[----:B------:R-:W-:-:S08]  /*1170*/  DMUL R44, R44, R46 ;  /* 0x0000002e2c2c7228 */ /* 0x000fd00000000000 */
[----:B------:R-:W-:-:S08]  /*1180*/  DMUL R48, R44, R48 ;  /* 0x000000302c307228 */ /* 0x000fd00000000000 */
[----:B0-----:R-:W-:Y:S02]  /*1190*/  DMUL R58, R52, R48 ;  /* 0x00000030343a7228 */ /* 0x001fe40000000000 */
[----:B------:R-:W-:-:S06]  /*11a0*/  FSETP.GEU.AND P1, PT, |R49|, 6.5827683646048100446e-37, PT ;  /* 0x036000003100780b */ /* 0x000fcc0003f2e200 */
[----:B------:R-:W-:-:S08]  /*11b0*/  DFMA R44, -R22, R58, R48 ;  /* 0x0000003a162c722b */ /* 0x000fd00000000130 */
[----:B------:R-:W-:-:S10]  /*11c0*/  DFMA R58, R52, R44, R58 ;  /* 0x0000002c343a722b */ /* 0x000fd4000000003a */
[----:B------:R-:W-:-:S05]  /*11d0*/  FFMA R0, RZ, R23, R59 ;  /* 0x00000017ff007223 */ /* 0x000fca000000003b */
[----:B------:R-:W-:-:S13]  /*11e0*/  FSETP.GT.AND P0, PT, |R0|, 1.469367938527859385e-39, PT ;  /* 0x001000000000780b */ /* 0x000fda0003f04200 */
[----:B------:R-:W-:Y:S05]  /*11f0*/  @P0 BRA P1, `(.L_x_8) ;  /* 0x0000000000180947 */ /* 0x000fea0000800000 */
[----:B------:R-:W-:Y:S01]  /*1200*/  IMAD.MOV.U32 R45, RZ, RZ, R49 ;  /* 0x000000ffff2d7224 */ /* 0x000fe200078e0031 */
[----:B------:R-:W-:Y:S02]  /*1210*/  MOV R44, R48 ;  /* 0x00000030002c7202 */ /* 0x000fe40000000f00 */
[----:B------:R-:W-:Y:S02]  /*1220*/  MOV R46, R22 ;  /* 0x00000016002e7202 */ /* 0x000fe40000000f00 */
[----:B------:R-:W-:Y:S02]  /*1230*/  MOV R49, R23 ;  /* 0x0000001700317202 */ /* 0x000fe40000000f00 */
[----:B------:R-:W-:-:S07]  /*1240*/  MOV R4, 0x1260 ;  /* 0x0000126000047802 */ /* 0x000fce0000000f00 */
[----:B------:R-:W-:Y:S05]  /*1250*/  CALL.REL.NOINC `($__internal_0_$__cuda_sm20_div_rn_f64_full) ;  /* 0x0000001000ac7944 */ /* 0x000fea0003c00000 */
.L_x_8:
[----:B------:R-:W-:Y:S05]  /*1260*/  BSYNC.RECONVERGENT B0 ;  /* 0x0000000000007941 */ /* 0x000fea0003800200 */
.L_x_7:
[----:B------:R-:W-:-:S04]  /*1270*/  IMAD.WIDE R12, R6, 0x8, R12 ;  /* 0x00000008060c7825 */ /* 0x000fc800078e020c */
[C---:B------:R-:W-:Y:S01]  /*1280*/  IMAD.WIDE R10, R6.reuse, 0x8, R10 ;  /* 0x00000008060a7825 */ /* 0x040fe200078e020a */
[----:B------:R0:W-:Y:S04]  /*1290*/  STG.E.64 desc[UR20][R12.64], R58 ;  /* 0x0000003a0c007986 */ /* 0x0001e8000c101b14 */
[----:B------:R-:W2:Y:S04]  /*12a0*/  LDG.E.64 R54, desc[UR20][R54.64] ;  /* 0x0000001436367981 */ /* 0x000ea8000c1e1b00 */
[----:B------:R-:W2:Y:S01]  /*12b0*/  LDG.E.64 R10, desc[UR20][R10.64] ;  /* 0x000000140a0a7981 */ /* 0x000ea2000c1e1b00 */
[----:B------:R-:W-:Y:S01]  /*12c0*/  IMAD.WIDE R8, R6, 0x8, R8 ;  /* 0x0000000806087825 */ /* 0x000fe200078e0208 */
[----:B--2---:R-:W-:-:S08]  /*12d0*/  DADD R44, R10, -R54 ;  /* 0x000000000a2c7229 */ /* 0x004fd00000000836 */
[----:B------:R-:W-:-:S08]  /*12e0*/  DFMA R44, -R44, UR14, R10 ;  /* 0x0000000e2c2c7c2b */ /* 0x000fd0000800010a */
[----:B------:R-:W-:-:S07]  /*12f0*/  DADD R46, R44, R58 ;  /* 0x000000002c2e7229 */ /* 0x000fce000000003a */
[----:B------:R0:W-:Y:S04]  /*1300*/  STG.E.64 desc[UR20][R8.64], R46 ;  /* 0x0000002e08007986 */ /* 0x0001e8000c101b14 */
[----:B------:R0:W5:Y:S01]  /*1310*/  LDG.E.64 R44, desc[UR20][R24.64] ;  /* 0x00000014182c7981 */ /* 0x000162000c1e1b00 */
[----:B------:R-:W-:Y:S02]  /*1320*/  IADD3 R16, P2, PT, R16, 0x8, RZ ;  /* 0x0000000810107810 */ /* 0x000fe40007f5e0ff */
[----:B------:R-:W-:Y:S02]  /*1330*/  IADD3 R14, P0, PT, R14, 0x10, RZ ;  /* 0x000000100e0e7810 */ /* 0x000fe40007f1e0ff */
[----:B------:R-:W-:Y:S01]  /*1340*/  IADD3 R18, P1, PT, R18, 0x8, RZ ;  /* 0x0000000812127810 */ /* 0x000fe20007f3e0ff */
[----:B------:R-:W-:Y:S01]  /*1350*/  IMAD.X R17, RZ, RZ, R17, P2 ;  /* 0x000000ffff117224 */ /* 0x000fe200010e0611 */
[----:B------:R-:W-:-:S02]  /*1360*/  IADD3.X R15, PT, PT, RZ, R15, RZ, P0, !PT ;  /* 0x0000000fff0f7210 */ /* 0x000fc400007fe4ff */
[----:B------:R-:W-:Y:S02]  /*1370*/  IADD3.X R19, PT, PT, RZ, R19, RZ, P1, !PT ;  /* 0x00000013ff137210 */ /* 0x000fe40000ffe4ff */
[C---:B------:R-:W-:Y:S02]  /*1380*/  LEA R5, R6.reuse, R5, 0x1 ;  /* 0x0000000506057211 */ /* 0x040fe400078e08ff */
[----:B------:R-:W-:Y:S01]  /*1390*/  LEA R7, R6, R7, 0x1 ;  /* 0x0000000706077211 */ /* 0x000fe200078e08ff */
[----:B------:R-:W-:Y:S01]  /*13a0*/  UIADD3 UR4, UPT, UPT, UR4, 0x2, URZ ;  /* 0x0000000204047890 */ /* 0x000fe2000fffe0ff */
[----:B0-----:R-:W-:Y:S11]  /*13b0*/  BRA `(.L_x_9) ;  /* 0xfffffff400bc7947 */ /* 0x001ff6000383ffff */
.L_x_6:
[----:B------:R-:W1:Y:S01]  /*13c0*/  LDC.64 R14, c[0x0][0x3f8] ;  /* 0x0000fe00ff0e7b82 */ /* 0x000e620000000a00 */
[----:B------:R-:W2:Y:S01]  /*13d0*/  LDG.E.64 R20, desc[UR20][R24.64] ;  /* 0x0000001418147981 */ /* 0x000ea2000c1e1b00 */
[----:B------:R-:W3:Y:S03]  /*13e0*/  LDCU.64 UR4, c[0x0][0x420] ;  /* 0x00008400ff0477ac */ /* 0x000ee60008000a00 */
[----:B0-----:R-:W4:Y:S01]  /*13f0*/  LDG.E.64 R8, desc[UR20][R26.64] ;  /* 0x000000141a087981 */ /* 0x001f22000c1e1b00 */
[----:B------:R-:W0:Y:S02]  /*1400*/  LDCU UR7, c[0x0][0x3d8] ;  /* 0x00007b00ff0777ac */ /* 0x000e240008000800 */
[----:B------:R-:W5:Y:S01]  /*1410*/  LDC.64 R16, c[0x0][0x3f0] ;  /* 0x0000fc00ff107b82 */ /* 0x000f620000000a00 */
[----:B------:R-:W3:Y:S07]  /*1420*/  LDG.E.64 R12, desc[UR20][R38.64] ;  /* 0x00000014260c7981 */ /* 0x000eee000c1e1b00 */
[----:B------:R-:W0:Y:S01]  /*1430*/  LDC.64 R18, c[0x0][0x408] ;  /* 0x00010200ff127b82 */ /* 0x000e220000000a00 */
[----:B-1----:R-:W2:Y:S07]  /*1440*/  LDG.E R2, desc[UR20][R14.64] ;  /* 0x000000140e027981 */ /* 0x002eae000c1e1900 */
[----:B------:R-:W1:Y:S01]  /*1450*/  LDC.64 R42, c[0x0][0x3d0] ;  /* 0x0000f400ff2a7b82 */ /* 0x000e620000000a00 */
[----:B-----5:R-:W5:Y:S04]  /*1460*/  LDG.E R0, desc[UR20][R16.64] ;  /* 0x0000001410007981 */ /* 0x020f68000c1e1900 */
[----:B0-----:R-:W3:Y:S01]  /*1470*/  LDG.E.64 R22, desc[UR20][R18.64] ;  /* 0x0000001412167981 */ /* 0x001ee2000c1e1b00 */
[----:B--2---:R-:W0:Y:S08]  /*1480*/  I2F.F64 R10, R2 ;  /* 0x00000002000a7312 */ /* 0x004e300000201c00 */
[----:B-----5:R-:W4:Y:S01]  /*1490*/  I2F.F64 R4, R0 ;  /* 0x0000000000047312 */ /* 0x020f220000201c00 */
[----:B0-----:R-:W-:Y:S01]  /*14a0*/  DMUL R10, R20, R10 ;  /* 0x0000000a140a7228 */ /* 0x001fe20000000000 */
[----:B------:R-:W-:-:S02]  /*14b0*/  MOV R20, 0x0 ;  /* 0x0000000000147802 */ /* 0x000fc40000000f00 */
[----:B------:R-:W-:-:S05]  /*14c0*/  MOV R21, 0x40080000 ;  /* 0x4008000000157802 */ /* 0x000fca0000000f00 */
[----:B----4-:R-:W-:Y:S02]  /*14d0*/  DFMA R4, R4, R8, R10 ;  /* 0x000000080404722b */ /* 0x010fe4000000000a */
[----:B---3--:R-:W-:Y:S01]  /*14e0*/  DMUL R12, R12, R22 ;  /* 0x000000160c0c7228 */ /* 0x008fe20000000000 */
[----:B-1----:R-:W-:Y:S01]  /*14f0*/  IMAD.WIDE R8, R3, 0x8, R42 ;  /* 0x0000000803087825 */ /* 0x002fe200078e022a */
[----:B------:R-:W0:Y:S04]  /*1500*/  LDC.64 R22, c[0x0][0x3c8] ;  /* 0x0000f200ff167b82 */ /* 0x000e280000000a00 */
[----:B------:R-:W-:-:S08]  /*1510*/  DFMA R4, R4, R20, 1 ;  /* 0x3ff000000404742b */ /* 0x000fd00000000014 */
[----:B------:R-:W-:-:S07]  /*1520*/  DMUL R12, R12, R4 ;  /* 0x000000040c0c7228 */ /* 0x000fce0000000000 */
[----:B------:R-:W-:Y:S04]  /*1530*/  STG.E.64 desc[UR20][R8.64], R12 ;  /* 0x0000000c08007986 */ /* 0x000fe8000c101b14 */
[----:B------:R-:W2:Y:S02]  /*1540*/  LDG.E.64 R4, desc[UR20][R36.64] ;  /* 0x0000001424047981 */ /* 0x000ea4000c1e1b00 */
[----:B--2---:R-:W-:-:S08]  /*1550*/  DADD R10, -R12, R4 ;  /* 0x000000000c0a7229 */ /* 0x004fd00000000104 */
[----:B------:R-:W-:Y:S01]  /*1560*/  DFMA R10, -R10, UR4, R4 ;  /* 0x000000040a0a7c2b */ /* 0x000fe20008000104 */
[----:B0-----:R-:W-:-:S06]  /*1570*/  IMAD.WIDE R4, R3, 0x8, R22 ;  /* 0x0000000803047825 */ /* 0x001fcc00078e0216 */
[----:B------:R0:W-:Y:S04]  /*1580*/  STG.E.64 desc[UR20][R4.64], R10 ;  /* 0x0000000a04007986 */ /* 0x0001e8000c101b14 */
[----:B------:R-:W2:Y:S04]  /*1590*/  LDG.E R2, desc[UR20][R14.64+0x4] ;  /* 0x000004140e027981 */ /* 0x000ea8000c1e1900 */
[----:B------:R-:W3:Y:S04]  /*15a0*/  LDG.E R0, desc[UR20][R16.64+0x4] ;  /* 0x0000041410007981 */ /* 0x000ee8000c1e1900 */
[----:B------:R-:W4:Y:S04]  /*15b0*/  LDG.E.64 R46, desc[UR20][R24.64] ;  /* 0x00000014182e7981 */ /* 0x000f28000c1e1b00 */
[----:B------:R-:W5:Y:S04]  /*15c0*/  LDG.E.64 R22, desc[UR20][R26.64] ;  /* 0x000000141a167981 */ /* 0x000f68000c1e1b00 */
[----:B------:R-:W5:Y:S04]  /*15d0*/  LDG.E.64 R48, desc[UR20][R38.64] ;  /* 0x0000001426307981 */ /* 0x000f68000c1e1b00 */
[----:B------:R-:W5:Y:S01]  /*15e0*/  LDG.E.64 R50, desc[UR20][R18.64+0x8] ;  /* 0x0000081412327981 */ /* 0x000f62000c1e1b00 */
[----:B0-----:R-:W-:Y:S01]  /*15f0*/  IMAD.WIDE R10, R6, 0x8, R8 ;  /* 0x00000008060a7825 */ /* 0x001fe200078e0208 */
[----:B--2---:R-:W4:Y:S08]  /*1600*/  I2F.F64 R42, R2 ;  /* 0x00000002002a7312 */ /* 0x004f300000201c00 */
[----:B---3--:R-:W5:Y:S01]  /*1610*/  I2F.F64 R12, R0 ;  /* 0x00000000000c7312 */ /* 0x008f620000201c00 */
[----:B----4-:R-:W-:-:S08]  /*1620*/  DMUL R42, R42, R46 ;  /* 0x0000002e2a2a7228 */ /* 0x010fd00000000000 */
[----:B-----5:R-:W-:Y:S02]  /*1630*/  DFMA R12, R12, R22, R42 ;  /* 0x000000160c0c722b */ /* 0x020fe4000000002a */
[----:B------:R-:W-:-:S06]  /*1640*/  DMUL R48, R48, R50 ;  /* 0x0000003230307228 */ /* 0x000fcc0000000000 */
[----:B------:R-:W-:-:S08]  /*1650*/  DFMA R12, R12, R20, 1 ;  /* 0x3ff000000c0c742b */ /* 0x000fd00000000014 */
[----:B------:R-:W-:-:S07]  /*1660*/  DMUL R12, R48, R12 ;  /* 0x0000000c300c7228 */ /* 0x000fce0000000000 */
[----:B------:R0:W-:Y:S04]  /*1670*/  STG.E.64 desc[UR20][R10.64], R12 ;  /* 0x0000000c0a007986 */ /* 0x0001e8000c101b14 */
[----:B------:R-:W2:Y:S02]  /*1680*/  LDG.E.64 R8, desc[UR20][R34.64] ;  /* 0x0000001422087981 */ /* 0x000ea4000c1e1b00 */
[----:B--2---:R-:W-:-:S08]  /*1690*/  DADD R22, -R12, R8 ;  /* 0x000000000c167229 */ /* 0x004fd00000000108 */
[----:B------:R-:W-:Y:S01]  /*16a0*/  DFMA R22, -R22, UR4, R8 ;  /* 0x0000000416167c2b */ /* 0x000fe20008000108 */
[----:B------:R-:W-:-:S06]  /*16b0*/  IMAD.WIDE R8, R6, 0x8, R4 ;  /* 0x0000000806087825 */ /* 0x000fcc00078e0204 */
[----:B------:R1:W-:Y:S04]  /*16c0*/  STG.E.64 desc[UR20][R8.64], R22 ;  /* 0x0000001608007986 */ /* 0x0003e8000c101b14 */
[----:B------:R-:W2:Y:S04]  /*16d0*/  LDG.E R2, desc[UR20][R14.64+0x8] ;  /* 0x000008140e027981 */ /* 0x000ea8000c1e1900 */
[----:B------:R-:W0:Y:S04]  /*16e0*/  LDG.E R0, desc[UR20][R16.64+0x8] ;  /* 0x0000081410007981 */ /* 0x000e28000c1e1900 */
[----:B------:R-:W3:Y:S04]  /*16f0*/  LDG.E.64 R48, desc[UR20][R24.64] ;  /* 0x0000001418307981 */ /* 0x000ee8000c1e1b00 */
[----:B------:R-:W4:Y:S04]  /*1700*/  LDG.E.64 R42, desc[UR20][R26.64] ;  /* 0x000000141a2a7981 */ /* 0x000f28000c1e1b00 */
[----:B------:R-:W5:Y:S04]  /*1710*/  LDG.E.64 R50, desc[UR20][R38.64] ;  /* 0x0000001426327981 */ /* 0x000f68000c1e1b00 */
[----:B------:R-:W5:Y:S01]  /*1720*/  LDG.E.64 R52, desc[UR20][R18.64+0x10] ;  /* 0x0000101412347981 */ /* 0x000f62000c1e1b00 */
[----:B--2---:R-:W3:Y:S08]  /*1730*/  I2F.F64 R46, R2 ;  /* 0x00000002002e7312 */ /* 0x004ef00000201c00 */
[----:B0-----:R-:W4:Y:S01]  /*1740*/  I2F.F64 R12, R0 ;  /* 0x00000000000c7312 */ /* 0x001f220000201c00 */
[----:B---3--:R-:W-:-:S08]  /*1750*/  DMUL R46, R46, R48 ;  /* 0x000000302e2e7228 */ /* 0x008fd00000000000 */
[----:B----4-:R-:W-:Y:S02]  /*1760*/  DFMA R12, R12, R42, R46 ;  /* 0x0000002a0c0c722b */ /* 0x010fe4000000002e */
[----:B-----5:R-:W-:-:S06]  /*1770*/  DMUL R50, R50, R52 ;  /* 0x0000003432327228 */ /* 0x020fcc0000000000 */
[----:B------:R-:W-:-:S08]  /*1780*/  DFMA R12, R12, R20, 1 ;  /* 0x3ff000000c0c742b */ /* 0x000fd00000000014 */
[----:B------:R-:W-:Y:S01]  /*1790*/  DMUL R50, R50, R12 ;  /* 0x0000000c32327228 */ /* 0x000fe20000000000 */
[----:B------:R-:W-:-:S06]  /*17a0*/  IMAD.WIDE R12, R6, 0x8, R10 ;  /* 0x00000008060c7825 */ /* 0x000fcc00078e020a */
[----:B------:R0:W-:Y:S04]  /*17b0*/  STG.E.64 desc[UR20][R12.64], R50 ;  /* 0x000000320c007986 */ /* 0x0001e8000c101b14 */
[----:B------:R-:W1:Y:S02]  /*17c0*/  LDG.E.64 R10, desc[UR20][R32.64] ;  /* 0x00000014200a7981 */ /* 0x000e64000c1e1b00 */
[----:B-1----:R-:W-:-:S08]  /*17d0*/  DADD R22, -R50, R10 ;  /* 0x0000000032167229 */ /* 0x002fd0000000010a */
[----:B------:R-:W-:Y:S01]  /*17e0*/  DFMA R22, -R22, UR4, R10 ;  /* 0x0000000416167c2b */ /* 0x000fe2000800010a */
[----:B------:R-:W-:-:S06]  /*17f0*/  IMAD.WIDE R10, R6, 0x8, R8 ;  /* 0x00000008060a7825 */ /* 0x000fcc00078e0208 */
[----:B------:R1:W-:Y:S04]  /*1800*/  STG.E.64 desc[UR20][R10.64], R22 ;  /* 0x000000160a007986 */ /* 0x0003e8000c101b14 */
[----:B------:R-:W2:Y:S04]  /*1810*/  LDG.E R2, desc[UR20][R14.64+0xc] ;  /* 0x00000c140e027981 */ /* 0x000ea8000c1e1900 */
[----:B------:R-:W3:Y:S04]  /*1820*/  LDG.E R0, desc[UR20][R16.64+0xc] ;  /* 0x00000c1410007981 */ /* 0x000ee8000c1e1900 */
[----:B------:R-:W4:Y:S04]  /*1830*/  LDG.E.64 R52, desc[UR20][R24.64] ;  /* 0x0000001418347981 */ /* 0x000f28000c1e1b00 */
[----:B------:R-:W5:Y:S04]  /*1840*/  LDG.E.64 R46, desc[UR20][R26.64] ;  /* 0x000000141a2e7981 */ /* 0x000f68000c1e1b00 */
[----:B------:R-:W5:Y:S04]  /*1850*/  LDG.E.64 R54, desc[UR20][R38.64] ;  /* 0x0000001426367981 */ /* 0x000f68000c1e1b00 */
[----:B0-----:R-:W5:Y:S01]  /*1860*/  LDG.E.64 R50, desc[UR20][R18.64+0x18] ;  /* 0x0000181412327981 */ /* 0x001f62000c1e1b00 */
[----:B-1----:R-:W-:Y:S01]  /*1870*/  IMAD.WIDE R22, R6, 0x8, R12 ;  /* 0x0000000806167825 */ /* 0x002fe200078e020c */
[----:B--2---:R-:W4:Y:S08]  /*1880*/  I2F.F64 R48, R2 ;  /* 0x0000000200307312 */ /* 0x004f300000201c00 */
[----:B---3--:R-:W5:Y:S01]  /*1890*/  I2F.F64 R42, R0 ;  /* 0x00000000002a7312 */ /* 0x008f620000201c00 */
[----:B----4-:R-:W-:-:S08]  /*18a0*/  DMUL R48, R48, R52 ;  /* 0x0000003430307228 */ /* 0x010fd00000000000 */
[----:B-----5:R-:W-:Y:S02]  /*18b0*/  DFMA R42, R42, R46, R48 ;  /* 0x0000002e2a2a722b */ /* 0x020fe40000000030 */
[----:B------:R-:W-:-:S06]  /*18c0*/  DMUL R50, R54, R50 ;  /* 0x0000003236327228 */ /* 0x000fcc0000000000 */
[----:B------:R-:W-:-:S08]  /*18d0*/  DFMA R42, R42, R20, 1 ;  /* 0x3ff000002a2a742b */ /* 0x000fd00000000014 */
[----:B------:R-:W-:Y:S01]  /*18e0*/  DMUL R42, R50, R42 ;  /* 0x0000002a322a7228 */ /* 0x000fe20000000000 */
[----:B------:R-:W0:Y:S06]  /*18f0*/  LDC.64 R50, c[0x0][0x430] ;  /* 0x00010c00ff327b82 */ /* 0x000e2c0000000a00 */
[----:B------:R1:W-:Y:S04]  /*1900*/  STG.E.64 desc[UR20][R22.64], R42 ;  /* 0x0000002a16007986 */ /* 0x0003e8000c101b14 */
[----:B------:R-:W2:Y:S02]  /*1910*/  LDG.E.64 R12, desc[UR20][R30.64] ;  /* 0x000000141e0c7981 */ /* 0x000ea4000c1e1b00 */
[----:B--2---:R-:W-:-:S08]  /*1920*/  DADD R46, -R42, R12 ;  /* 0x000000002a2e7229 */ /* 0x004fd0000000010c */
[----:B------:R-:W-:Y:S01]  /*1930*/  DFMA R46, -R46, UR4, R12 ;  /* 0x000000042e2e7c2b */ /* 0x000fe2000800010c */
[----:B------:R-:W-:-:S06]  /*1940*/  IMAD.WIDE R12, R6, 0x8, R10 ;  /* 0x00000008060c7825 */ /* 0x000fcc00078e020a */
[----:B------:R2:W-:Y:S04]  /*1950*/  STG.E.64 desc[UR20][R12.64], R46 ;  /* 0x0000002e0c007986 */ /* 0x0005e8000c101b14 */
[----:B------:R-:W3:Y:S04]  /*1960*/  LDG.E R14, desc[UR20][R14.64+0x10] ;  /* 0x000010140e0e7981 */ /* 0x000ee8000c1e1900 */
[----:B------:R-:W4:Y:S04]  /*1970*/  LDG.E R16, desc[UR20][R16.64+0x10] ;  /* 0x0000101410107981 */ /* 0x000f28000c1e1900 */
[----:B------:R-:W5:Y:S04]  /*1980*/  LDG.E.64 R24, desc[UR20][R24.64] ;  /* 0x0000001418187981 */ /* 0x000f68000c1e1b00 */
[----:B------:R-:W2:Y:S04]  /*1990*/  LDG.E.64 R26, desc[UR20][R26.64] ;  /* 0x000000141a1a7981 */ /* 0x000ea8000c1e1b00 */
[----:B------:R-:W2:Y:S04]  /*19a0*/  LDG.E.64 R38, desc[UR20][R38.64] ;  /* 0x0000001426267981 */ /* 0x000ea8000c1e1b00 */
[----:B------:R-:W2:Y:S01]  /*19b0*/  LDG.E.64 R18, desc[UR20][R18.64+0x20] ;  /* 0x0000201412127981 */ /* 0x000ea2000c1e1b00 */
[----:B-1----:R-:W-:Y:S01]  /*19c0*/  IMAD.WIDE R22, R6, 0x8, R22 ;  /* 0x0000000806167825 */ /* 0x002fe200078e0216 */
[----:B---3--:R-:W5:Y:S08]  /*19d0*/  I2F.F64 R48, R14 ;  /* 0x0000000e00307312 */ /* 0x008f700000201c00 */
[----:B----4-:R-:W2:Y:S01]  /*19e0*/  I2F.F64 R42, R16 ;  /* 0x00000010002a7312 */ /* 0x010ea20000201c00 */
[----:B-----5:R-:W-:-:S08]  /*19f0*/  DMUL R48, R48, R24 ;  /* 0x0000001830307228 */ /* 0x020fd00000000000 */
[----:B--2---:R-:W-:Y:S02]  /*1a00*/  DFMA R42, R42, R26, R48 ;  /* 0x0000001a2a2a722b */ /* 0x004fe40000000030 */
[----:B------:R-:W-:-:S06]  /*1a10*/  DMUL R46, R38, R18 ;  /* 0x00000012262e7228 */ /* 0x000fcc0000000000 */
[----:B------:R-:W-:-:S08]  /*1a20*/  DFMA R42, R42, R20, 1 ;  /* 0x3ff000002a2a742b */ /* 0x000fd00000000014 */
[----:B------:R-:W-:-:S07]  /*1a30*/  DMUL R42, R46, R42 ;  /* 0x0000002a2e2a7228 */ /* 0x000fce0000000000 */
[----:B------:R1:W-:Y:S04]  /*1a40*/  STG.E.64 desc[UR20][R22.64], R42 ;  /* 0x0000002a16007986 */ /* 0x0003e8000c101b14 */
[----:B------:R-:W2:Y:S01]  /*1a50*/  LDG.E.64 R38, desc[UR20][R28.64] ;  /* 0x000000141c267981 */ /* 0x000ea2000c1e1b00 */
[----:B------:R-:W-:-:S04]  /*1a60*/  IMAD.WIDE R46, R3, 0x8, R44 ;  /* 0x00000008032e7825 */ /* 0x000fc800078e022c */
[----:B------:R-:W-:-:S04]  /*1a70*/  IMAD.WIDE R26, R6, 0x8, R46 ;  /* 0x00000008061a7825 */ /* 0x000fc800078e022e */
[----:B------:R-:W-:-:S04]  /*1a80*/  IMAD.WIDE R24, R6, 0x8, R26 ;  /* 0x0000000806187825 */ /* 0x000fc800078e021a */
[----:B------:R-:W-:-:S04]  /*1a90*/  IMAD.WIDE R20, R6, 0x8, R24 ;  /* 0x0000000806147825 */ /* 0x000fc800078e0218 */
[----:B-1----:R-:W-:-:S04]  /*1aa0*/  IMAD.WIDE R22, R6, 0x8, R12 ;  /* 0x0000000806167825 */ /* 0x002fc800078e020c */
[C---:B------:R-:W-:Y:S01]  /*1ab0*/  IMAD.WIDE R16, R6.reuse, 0x8, R20 ;  /* 0x0000000806107825 */ /* 0x040fe200078e0214 */
[C---:B------:R-:W-:Y:S02]  /*1ac0*/  ISETP.GE.AND P0, PT, R3.reuse, UR6, PT ;  /* 0x0000000603007c0c */ /* 0x040fe4000bf06270 */
[----:B------:R-:W-:Y:S01]  /*1ad0*/  ISETP.GE.AND P1, PT, R3, UR7, PT ;  /* 0x0000000703007c0c */ /* 0x000fe2000bf26270 */
[----:B------:R-:W-:-:S04]  /*1ae0*/  IMAD.WIDE R14, R6, 0x8, R16 ;  /* 0x00000008060e7825 */ /* 0x000fc800078e0210 */
[----:B------:R-:W-:Y:S01]  /*1af0*/  IMAD.WIDE R18, R6, 0x8, R14 ;  /* 0x0000000806127825 */ /* 0x000fe200078e020e */
[----:B------:R-:W-:Y:S01]  /*1b00*/  BSSY.RECONVERGENT B0, `(.L_x_10) ;  /* 0x0000036000007945 */ /* 0x000fe20003800200 */
[----:B--2---:R-:W-:-:S08]  /*1b10*/  DADD R44, -R42, R38 ;  /* 0x000000002a2c7229 */ /* 0x004fd00000000126 */
[----:B------:R-:W-:-:S07]  /*1b20*/  DFMA R48, -R44, UR4, R38 ;  /* 0x000000042c307c2b */ /* 0x000fce0008000126 */
[----:B------:R1:W-:Y:S01]  /*1b30*/  STG.E.64 desc[UR20][R22.64], R48 ;  /* 0x0000003016007986 */ /* 0x0003e2000c101b14 */
[----:B------:R-:W-:-:S04]  /*1b40*/  IMAD.WIDE R38, R6, 0x8, R18 ;  /* 0x0000000806267825 */ /* 0x000fc800078e0212 */
[----:B0-----:R-:W-:-:S04]  /*1b50*/  IMAD.WIDE R42, R3, 0x4, R50 ;  /* 0x00000004032a7825 */ /* 0x001fc800078e0232 */
[----:B------:R-:W-:Y:S01]  /*1b60*/  IMAD.WIDE R44, R6, 0x8, R38 ;  /* 0x00000008062c7825 */ /* 0x000fe200078e0226 */
[----:B------:R-:W-:Y:S06]  /*1b70*/  @!P0 BRA P1, `(.L_x_11) ;  /* 0x0000000000b88947 */ /* 0x000fec0000800000 */
[----:B-1----:R-:W0:Y:S02]  /*1b80*/  LDC.64 R48, c[0x0][0x428] ;  /* 0x00010a00ff307b82 */ /* 0x002e240000000a00 */
[----:B0-----:R-:W2:Y:S02]  /*1b90*/  LDG.E R7, desc[UR20][R48.64] ;  /* 0x0000001430077981 */ /* 0x001ea4000c1e1900 */
[----:B--2---:R-:W-:-:S04]  /*1ba0*/  IMAD R7, R6, R7, RZ ;  /* 0x0000000706077224 */ /* 0x004fc800078e02ff */
[----:B------:R-:W-:-:S06]  /*1bb0*/  IMAD.WIDE R50, R7, 0x8, R40 ;  /* 0x0000000807327825 */ /* 0x000fcc00078e0228 */
[----:B------:R-:W2:Y:S04]  /*1bc0*/  LDG.E.64 R50, desc[UR20][R50.64] ;  /* 0x0000001432327981 */ /* 0x000ea8000c1e1b00 */
[----:B--2---:R0:W-:Y:S04]  /*1bd0*/  STG.E.64 desc[UR20][R46.64], R50 ;  /* 0x000000322e007986 */ /* 0x0041e8000c101b14 */
[----:B------:R-:W2:Y:S02]  /*1be0*/  LDG.E R7, desc[UR20][R48.64+0x4] ;  /* 0x0000041430077981 */ /* 0x000ea4000c1e1900 */
        /* <DEDUP_REMOVED lines=9> */
[----:B------:R-:W3:Y:S02]  /*1c80*/  LDG.E R7, desc[UR20][R48.64+0xc] ;  /* 0x00000c1430077981 */ /* 0x000ee4000c1e1900 */
[----:B---3--:R-:W-:-:S04]  /*1c90*/  IMAD R7, R6, R7, RZ ;  /* 0x0000000706077224 */ /* 0x008fc800078e02ff */
[----:B0-----:R-:W-:-:S06]  /*1ca0*/  IMAD.WIDE R50, R7, 0x8, R40 ;  /* 0x0000000807327825 */ /* 0x001fcc00078e0228 */
[----:B------:R-:W3:Y:S04]  /*1cb0*/  LDG.E.64 R50, desc[UR20][R50.64] ;  /* 0x0000001432327981 */ /* 0x000ee8000c1e1b00 */
[----:B---3--:R0:W-:Y:S04]  /*1cc0*/  STG.E.64 desc[UR20][R20.64], R50 ;  /* 0x0000003214007986 */ /* 0x0081e8000c101b14 */
[----:B------:R-:W3:Y:S02]  /*1cd0*/  LDG.E R7, desc[UR20][R48.64+0x10] ;  /* 0x0000101430077981 */ /* 0x000ee4000c1e1900 */
[----:B---3--:R-:W-:-:S04]  /*1ce0*/  IMAD R7, R6, R7, RZ ;  /* 0x0000000706077224 */ /* 0x008fc800078e02ff */
[----:B-1----:R-:W-:-:S06]  /*1cf0*/  IMAD.WIDE R52, R7, 0x8, R40 ;  /* 0x0000000807347825 */ /* 0x002fcc00078e0228 */
[----:B------:R-:W3:Y:S04]  /*1d00*/  LDG.E.64 R52, desc[UR20][R52.64] ;  /* 0x0000001434347981 */ /* 0x000ee8000c1e1b00 */
[----:B---3--:R1:W-:Y:S04]  /*1d10*/  STG.E.64 desc[UR20][R16.64], R52 ;  /* 0x0000003410007986 */ /* 0x0083e8000c101b14 */
[----:B------:R-:W3:Y:S02]  /*1d20*/  LDG.E R7, desc[UR20][R48.64+0x14] ;  /* 0x0000141430077981 */ /* 0x000ee4000c1e1900 */
[----:B---3--:R-:W-:-:S04]  /*1d30*/  IMAD R7, R6, R7, RZ ;  /* 0x0000000706077224 */ /* 0x008fc800078e02ff */
[----:B--2---:R-:W-:-:S06]  /*1d40*/  IMAD.WIDE R54, R7, 0x8, R40 ;  /* 0x0000000807367825 */ /* 0x004fcc00078e0228 */
        /* <DEDUP_REMOVED lines=14> */
[----:B------:R-:W-:-:S06]  /*1e30*/  IMAD.WIDE R40, R7, 0x8, R40 ;  /* 0x0000000807287825 */ /* 0x000fcc00078e0228 */
[----:B------:R-:W3:Y:S04]  /*1e40*/  LDG.E.64 R40, desc[UR20][R40.64] ;  /* 0x0000001428287981 */ /* 0x000ee8000c1e1b00 */
[----:B---3--:R2:W-:Y:S02]  /*1e50*/  STG.E.64 desc[UR20][R44.64], R40 ;  /* 0x000000282c007986 */ /* 0x0085e4000c101b14 */
.L_x_11:
[----:B------:R-:W-:Y:S05]  /*1e60*/  BSYNC.RECONVERGENT B0 ;  /* 0x0000000000007941 */ /* 0x000fea0003800200 */
.L_x_10:
[----:B--2---:R-:W2:Y:S01]  /*1e70*/  LDG.E R53, desc[UR20][R42.64] ;  /* 0x000000142a357981 */ /* 0x004ea2000c1e1900 */
[----:B-1----:R-:W2:Y:S03]  /*1e80*/  LDC.64 R48, c[0x0][0x380] ;  /* 0x0000e000ff307b82 */ /* 0x002ea60000000a00 */
[----:B------:R-:W3:Y:S01]  /*1e90*/  LDG.E.64 R46, desc[UR20][R46.64] ;  /* 0x000000142e2e7981 */ /* 0x000ee2000c1e1b00 */
[----:B------:R-:W-:-:S04]  /*1ea0*/  IMAD.WIDE R40, R6, 0x4, R42 ;  /* 0x0000000406287825 */ /* 0x000fc800078e022a */
[----:B--2---:R-:W-:-:S05]  /*1eb0*/  IMAD.WIDE R52, R53, 0x8, R48 ;  /* 0x0000000835347825 */ /* 0x004fca00078e0230 */
[----:B---3--:R0:W-:Y:S04]  /*1ec0*/  STG.E.64 desc[UR20][R52.64], R46 ;  /* 0x0000002e34007986 */ /* 0x0081e8000c101b14 */
[----:B------:R-:W2:Y:S04]  /*1ed0*/  LDG.E R7, desc[UR20][R40.64] ;  /* 0x0000001428077981 */ /* 0x000ea8000c1e1900 */
[----:B------:R-:W3:Y:S01]  /*1ee0*/  LDG.E.64 R26, desc[UR20][R26.64] ;  /* 0x000000141a1a7981 */ /* 0x000ee2000c1e1b00 */
[----:B------:R-:W-:-:S04]  /*1ef0*/  IMAD.WIDE R50, R6, 0x4, R40 ;  /* 0x0000000406327825 */ /* 0x000fc800078e0228 */
[----:B--2---:R-:W-:-:S04]  /*1f00*/  IMAD.IADD R7, R6, 0x1, R7 ;  /* 0x0000000106077824 */ /* 0x004fc800078e0207 */
[----:B------:R-:W-:-:S05]  /*1f10*/  IMAD.WIDE R54, R7, 0x8, R48 ;  /* 0x0000000807367825 */ /* 0x000fca00078e0230 */
[----:B---3--:R1:W-:Y:S04]  /*1f20*/  STG.E.64 desc[UR20][R54.64], R26 ;  /* 0x0000001a36007986 */ /* 0x0083e8000c101b14 */
[----:B------:R-:W2:Y:S04]  /*1f30*/  LDG.E R7, desc[UR20][R50.64] ;  /* 0x0000001432077981 */ /* 0x000ea8000c1e1900 */
[----:B------:R-:W3:Y:S01]  /*1f40*/  LDG.E.64 R24, desc[UR20][R24.64] ;  /* 0x0000001418187981 */ /* 0x000ee2000c1e1b00 */
[C---:B0-----:R-:W-:Y:S01]  /*1f50*/  IMAD.WIDE R46, R6.reuse, 0x4, R50 ;  /* 0x00000004062e7825 */ /* 0x041fe200078e0232 */
[----:B--2---:R-:W-:-:S05]  /*1f60*/  LEA R7, R6, R7, 0x1 ;  /* 0x0000000706077211 */ /* 0x004fca00078e08ff */
[----:B------:R-:W-:-:S05]  /*1f70*/  IMAD.WIDE R56, R7, 0x8, R48 ;  /* 0x0000000807387825 */ /* 0x000fca00078e0230 */
[----:B---3--:R0:W-:Y:S04]  /*1f80*/  STG.E.64 desc[UR20][R56.64], R24 ;  /* 0x0000001838007986 */ /* 0x0081e8000c101b14 */
[----:B------:R-:W2:Y:S04]  /*1f90*/  LDG.E R7, desc[UR20][R46.64] ;  /* 0x000000142e077981 */ /* 0x000ea8000c1e1900 */
[----:B------:R-:W3:Y:S01]  /*1fa0*/  LDG.E.64 R20, desc[UR20][R20.64] ;  /* 0x0000001414147981 */ /* 0x000ee2000c1e1b00 */
[----:B-1----:R-:W-:-:S04]  /*1fb0*/  IMAD.WIDE R26, R6, 0x4, R46 ;  /* 0x00000004061a7825 */ /* 0x002fc800078e022e */
[----:B--2---:R-:W-:-:S04]  /*1fc0*/  IMAD R7, R6, 0x3, R7 ;  /* 0x0000000306077824 */ /* 0x004fc800078e0207 */
        /* <DEDUP_REMOVED lines=17> */
[----:B-1----:R-:W0:Y:S03]  /*20e0*/  LDC.64 R14, c[0x0][0x3c0] ;  /* 0x0000f000ff0e7b82 */ /* 0x002e260000000a00 */
[----:B--2---:R-:W-:-:S04]  /*20f0*/  IMAD R7, R6, 0x6, R7 ;  /* 0x0000000606077824 */ /* 0x004fc800078e0207 */
[----:B------:R-:W-:-:S05]  /*2100*/  IMAD.WIDE R52, R7, 0x8, R48 ;  /* 0x0000000807347825 */ /* 0x000fca00078e0230 */
[----:B---3--:R1:W-:Y:S04]  /*2110*/  STG.E.64 desc[UR20][R52.64], R18 ;  /* 0x0000001234007986 */ /* 0x0083e8000c101b14 */
[----:B------:R-:W2:Y:S04]  /*2120*/  LDG.E R7, desc[UR20][R16.64] ;  /* 0x0000001410077981 */ /* 0x000ea8000c1e1900 */
[----:B------:R-:W3:Y:S01]  /*2130*/  LDG.E.64 R38, desc[UR20][R38.64] ;  /* 0x0000001426267981 */ /* 0x000ee2000c1e1b00 */
[----:B------:R-:W-:-:S04]  /*2140*/  IMAD.WIDE R54, R6, 0x4, R16 ;  /* 0x0000000406367825 */ /* 0x000fc800078e0210 */
[----:B--2---:R-:W-:-:S04]  /*2150*/  IMAD R7, R6, 0x7, R7 ;  /* 0x0000000706077824 */ /* 0x004fc800078e0207 */
[----:B------:R-:W-:-:S05]  /*2160*/  IMAD.WIDE R24, R7, 0x8, R48 ;  /* 0x0000000807187825 */ /* 0x000fca00078e0230 */
[----:B---3--:R-:W-:Y:S04]  /*2170*/  STG.E.64 desc[UR20][R24.64], R38 ;  /* 0x0000002618007986 */ /* 0x008fe8000c101b14 */
[----:B------:R-:W2:Y:S04]  /*2180*/  LDG.E R55, desc[UR20][R54.64] ;  /* 0x0000001436377981 */ /* 0x000ea8000c1e1900 */
[----:B------:R-:W3:Y:S01]  /*2190*/  LDG.E.64 R44, desc[UR20][R44.64] ;  /* 0x000000142c2c7981 */ /* 0x000ee2000c1e1b00 */
[----:B--2---:R-:W-:-:S05]  /*21a0*/  LEA R7, R6, R55, 0x3 ;  /* 0x0000003706077211 */ /* 0x004fca00078e18ff */
[----:B------:R-:W-:-:S05]  /*21b0*/  IMAD.WIDE R48, R7, 0x8, R48 ;  /* 0x0000000807307825 */ /* 0x000fca00078e0230 */
[----:B---3--:R-:W-:Y:S04]  /*21c0*/  STG.E.64 desc[UR20][R48.64], R44 ;  /* 0x0000002c30007986 */ /* 0x008fe8000c101b14 */
[----:B------:R-:W0:Y:S04]  /*21d0*/  LDG.E R17, desc[UR20][R42.64] ;  /* 0x000000142a117981 */ /* 0x000e28000c1e1900 */
[----:B------:R-:W2:Y:S01]  /*21e0*/  LDG.E.64 R4, desc[UR20][R4.64] ;  /* 0x0000001404047981 */ /* 0x000ea2000c1e1b00 */
[----:B0-----:R-:W-:-:S05]  /*21f0*/  IMAD.WIDE R16, R17, 0x8, R14 ;  /* 0x0000000811107825 */ /* 0x001fca00078e020e */
[----:B--2---:R0:W-:Y:S04]  /*2200*/  STG.E.64 desc[UR20][R16.64], R4 ;  /* 0x0000000410007986 */ /* 0x0041e8000c101b14 */
[----:B------:R-:W1:Y:S04]  /*2210*/  LDG.E R41, desc[UR20][R40.64] ;  /* 0x0000001428297981 */ /* 0x000e68000c1e1900 */
[----:B------:R-:W2:Y:S01]  /*2220*/  LDG.E.64 R8, desc[UR20][R8.64] ;  /* 0x0000001408087981 */ /* 0x000ea2000c1e1b00 */
[----:B-1----:R-:W-:-:S05]  /*2230*/  IADD3 R19, PT, PT, R6, R41, RZ ;  /* 0x0000002906137210 */ /* 0x002fca0007ffe0ff */
[----:B------:R-:W-:-:S05]  /*2240*/  IMAD.WIDE R18, R19, 0x8, R14 ;  /* 0x0000000813127825 */ /* 0x000fca00078e020e */
[----:B--2---:R1:W-:Y:S04]  /*2250*/  STG.E.64 desc[UR20][R18.64], R8 ;  /* 0x0000000812007986 */ /* 0x0043e8000c101b14 */
[----:B------:R-:W2:Y:S04]  /*2260*/  LDG.E R51, desc[UR20][R50.64] ;  /* 0x0000001432337981 */ /* 0x000ea8000c1e1900 */
[----:B------:R-:W3:Y:S01]  /*2270*/  LDG.E.64 R10, desc[UR20][R10.64] ;  /* 0x000000140a0a7981 */ /* 0x000ee2000c1e1b00 */
[----:B--2---:R-:W-:-:S05]  /*2280*/  LEA R21, R6, R51, 0x1 ;  /* 0x0000003306157211 */ /* 0x004fca00078e08ff */
[----:B------:R-:W-:-:S05]  /*2290*/  IMAD.WIDE R20, R21, 0x8, R14 ;  /* 0x0000000815147825 */ /* 0x000fca00078e020e */
[----:B---3--:R1:W-:Y:S04]  /*22a0*/  STG.E.64 desc[UR20][R20.64], R10 ;  /* 0x0000000a14007986 */ /* 0x0083e8000c101b14 */
[----:B------:R-:W0:Y:S04]  /*22b0*/  LDG.E R47, desc[UR20][R46.64] ;  /* 0x000000142e2f7981 */ /* 0x000e28000c1e1900 */
[----:B------:R-:W2:Y:S01]  /*22c0*/  LDG.E.64 R12, desc[UR20][R12.64] ;  /* 0x000000140c0c7981 */ /* 0x000ea2000c1e1b00 */
[----:B0-----:R-:W-:-:S04]  /*22d0*/  IMAD R5, R6, 0x3, R47 ;  /* 0x0000000306057824 */ /* 0x001fc800078e022f */
[----:B------:R-:W-:-:S05]  /*22e0*/  IMAD.WIDE R4, R5, 0x8, R14 ;  /* 0x0000000805047825 */ /* 0x000fca00078e020e */
[----:B--2---:R1:W-:Y:S04]  /*22f0*/  STG.E.64 desc[UR20][R4.64], R12 ;  /* 0x0000000c04007986 */ /* 0x0043e8000c101b14 */
[----:B------:R-:W2:Y:S04]  /*2300*/  LDG.E R27, desc[UR20][R26.64] ;  /* 0x000000141a1b7981 */ /* 0x000ea8000c1e1900 */
[----:B------:R-:W3:Y:S01]  /*2310*/  LDG.E.64 R22, desc[UR20][R22.64] ;  /* 0x0000001416167981 */ /* 0x000ee2000c1e1b00 */
[----:B------:R-:W-:Y:S01]  /*2320*/  BSSY.RECONVERGENT B0, `(.L_x_12) ;  /* 0x0000011000007945 */ /* 0x000fe20003800200 */
[----:B------:R-:W-:Y:S01]  /*2330*/  ISETP.GE.AND P1, PT, R3, UR7, PT ;  /* 0x0000000703007c0c */ /* 0x000fe2000bf26270 */
[----:B--2---:R-:W-:-:S04]  /*2340*/  IMAD R7, R6, 0x4, R27 ;  /* 0x0000000406077824 */ /* 0x004fc800078e021b */
[----:B------:R-:W-:-:S05]  /*2350*/  IMAD.WIDE R14, R7, 0x8, R14 ;  /* 0x00000008070e7825 */ /* 0x000fca00078e020e */
[----:B---3--:R1:W-:Y:S01]  /*2360*/  STG.E.64 desc[UR20][R14.64], R22 ;  /* 0x000000160e007986 */ /* 0x0083e2000c101b14 */
[----:B------:R-:W-:Y:S05]  /*2370*/  @!P0 BRA `(.L_x_13) ;  /* 0x00000000002c8947 */ /* 0x000fea0003800000 */
[----:B-1----:R-:W2:Y:S01]  /*2380*/  LDG.E.64 R4, desc[UR20][R36.64] ;  /* 0x0000001424047981 */ /* 0x002ea2000c1e1b00 */
[----:B------:R-:W0:Y:S03]  /*2390*/  LDCU UR4, c[0x0][0x414] ;  /* 0x00008280ff0477ac */ /* 0x000e260008000800 */
[----:B------:R-:W3:Y:S04]  /*23a0*/  LDG.E.64 R6, desc[UR20][R34.64] ;  /* 0x0000001422067981 */ /* 0x000ee8000c1e1b00 */
[----:B------:R-:W4:Y:S04]  /*23b0*/  LDG.E.64 R8, desc[UR20][R32.64] ;  /* 0x0000001420087981 */ /* 0x000f28000c1e1b00 */
[----:B------:R-:W5:Y:S01]  /*23c0*/  LDG.E.64 R10, desc[UR20][R30.64] ;  /* 0x000000141e0a7981 */ /* 0x000f62000c1e1b00 */
[----:B0-----:R-:W2:Y:S02]  /*23d0*/  I2F.F64 R2, UR4 ;  /* 0x0000000400027d12 */ /* 0x001ea40008201c00 */
[----:B--2---:R-:W-:-:S08]  /*23e0*/  DADD R2, R2, -R4 ;  /* 0x0000000002027229 */ /* 0x004fd00000000804 */
[----:B---3--:R-:W-:-:S08]  /*23f0*/  DADD R2, R2, -R6 ;  /* 0x0000000002027229 */ /* 0x008fd00000000806 */
[----:B----4-:R-:W-:-:S08]  /*2400*/  DADD R2, R2, -R8 ;  /* 0x0000000002027229 */ /* 0x010fd00000000808 */
[----:B-----5:R-:W-:-:S07]  /*2410*/  DADD R2, R2, -R10 ;  /* 0x0000000002027229 */ /* 0x020fce000000080a */
[----:B------:R0:W-:Y:S04]  /*2420*/  STG.E.64 desc[UR20][R28.64], R2 ;  /* 0x000000021c007986 */ /* 0x0001e8000c101b14 */
.L_x_13:
[----:B------:R-:W-:Y:S05]  /*2430*/  BSYNC.RECONVERGENT B0 ;  /* 0x0000000000007941 */ /* 0x000fea0003800200 */
.L_x_12:
[----:B------:R-:W-:Y:S05]  /*2440*/  @P1 EXIT ;  /* 0x000000000000194d */ /* 0x000fea0003800000 */
[----:B------:R-:W2:Y:S01]  /*2450*/  LDG.E.64 R36, desc[UR20][R36.64] ;  /* 0x0000001424247981 */ /* 0x000ea2000c1e1b00 */
[----:B------:R-:W3:Y:S03]  /*2460*/  LDCU UR4, c[0x0][0x410] ;  /* 0x00008200ff0477ac */ /* 0x000ee60008000800 */
[----:B------:R-:W4:Y:S04]  /*2470*/  LDG.E.64 R34, desc[UR20][R34.64] ;  /* 0x0000001422227981 */ /* 0x000f28000c1e1b00 */
[----:B------:R-:W5:Y:S04]  /*2480*/  LDG.E.64 R30, desc[UR20][R30.64] ;  /* 0x000000141e1e7981 */ /* 0x000f68000c1e1b00 */
[----:B0-----:R-:W5:Y:S01]  /*2490*/  LDG.E.64 R28, desc[UR20][R28.64] ;  /* 0x000000141c1c7981 */ /* 0x001f62000c1e1b00 */
[----:B---3--:R-:W2:Y:S02]  /*24a0*/  I2F.F64 R2, UR4 ;  /* 0x0000000400027d12 */ /* 0x008ea40008201c00 */
[----:B--2---:R-:W-:-:S08]  /*24b0*/  DADD R2, R2, -R36 ;  /* 0x0000000002027229 */ /* 0x004fd00000000824 */
[----:B----4-:R-:W-:-:S08]  /*24c0*/  DADD R2, R2, -R34 ;  /* 0x0000000002027229 */ /* 0x010fd00000000822 */
[----:B-----5:R-:W-:-:S08]  /*24d0*/  DADD R2, R2, -R30 ;  /* 0x0000000002027229 */ /* 0x020fd0000000081e */
[----:B------:R-:W-:-:S07]  /*24e0*/  DADD R2, R2, -R28 ;  /* 0x0000000002027229 */ /* 0x000fce000000081c */
[----:B------:R-:W-:Y:S01]  /*24f0*/  STG.E.64 desc[UR20][R32.64], R2 ;  /* 0x0000000220007986 */ /* 0x000fe2000c101b14 */
[----:B------:R-:W-:Y:S05]  /*2500*/  EXIT ;  /* 0x000000000000794d */ /* 0x000fea0003800000 */
        .weak           $__internal_0_$__cuda_sm20_div_rn_f64_full
        .type           $__internal_0_$__cuda_sm20_div_rn_f64_full,@function
        .size           $__internal_0_$__cuda_sm20_div_rn_f64_full,(.L_x_20 - $__internal_0_$__cuda_sm20_div_rn_f64_full)
$__internal_0_$__cuda_sm20_div_rn_f64_full:
[----:B------:R-:W-:Y:S01]  /*2510*/  FSETP.GEU.AND P2, PT, |R45|, 1.469367938527859385e-39, PT ;  /* 0x001000002d00780b */ /* 0x000fe20003f4e200 */
[----:B------:R-:W-:Y:S01]  /*2520*/  BSSY.RECONVERGENT B1, `(.L_x_14) ;  /* 0x0000056000017945 */ /* 0x000fe20003800200 */
[C---:B------:R-:W-:Y:S02]  /*2530*/  FSETP.GEU.AND P0, PT, |R49|.reuse, 1.469367938527859385e-39, PT ;  /* 0x001000003100780b */ /* 0x040fe40003f0e200 */
[----:B------:R-:W-:Y:S02]  /*2540*/  MOV R48, R46 ;  /* 0x0000002e00307202 */ /* 0x000fe40000000f00 */
[----:B------:R-:W-:Y:S02]  /*2550*/  LOP3.LUT R47, R49, 0x800fffff, RZ, 0xc0, !PT ;  /* 0x800fffff312f7812 */ /* 0x000fe400078ec0ff */
[----:B------:R-:W-:Y:S02]  /*2560*/  LOP3.LUT R56, R45, 0x7ff00000, RZ, 0xc0, !PT ;  /* 0x7ff000002d387812 */ /* 0x000fe400078ec0ff */
[----:B------:R-:W-:-:S02]  /*2570*/  LOP3.LUT R47, R47, 0x3ff00000, RZ, 0xfc, !PT ;  /* 0x3ff000002f2f7812 */ /* 0x000fc400078efcff */
[C---:B------:R-:W-:Y:S02]  /*2580*/  LOP3.LUT R57, R49.reuse, 0x7ff00000, RZ, 0xc0, !PT ;  /* 0x7ff0000031397812 */ /* 0x040fe400078ec0ff */
[----:B------:R-:W-:Y:S01]  /*2590*/  @!P2 LOP3.LUT R51, R49, 0x7ff00000, RZ, 0xc0, !PT ;  /* 0x7ff000003133a812 */ /* 0x000fe200078ec0ff */
[----:B------:R-:W-:Y:S01]  /*25a0*/  @!P0 DMUL R46, R48, 8.98846567431157953865e+307 ;  /* 0x7fe00000302e8828 */ /* 0x000fe20000000000 */
[----:B------:R-:W-:Y:S02]  /*25b0*/  MOV R2, 0x1ca00000 ;  /* 0x1ca0000000027802 */ /* 0x000fe40000000f00 */
[C---:B------:R-:W-:Y:S02]  /*25c0*/  @!P2 ISETP.GE.U32.AND P3, PT, R56.reuse, R51, PT ;  /* 0x000000333800a20c */ /* 0x040fe40003f66070 */
[----:B------:R-:W-:Y:S01]  /*25d0*/  ISETP.GE.U32.AND P1, PT, R56, R57, PT ;  /* 0x000000393800720c */ /* 0x000fe20003f26070 */
[----:B------:R-:W0:Y:S01]  /*25e0*/  MUFU.RCP64H R59, R47 ;  /* 0x0000002f003b7308 */ /* 0x000e220000001800 */
[----:B------:R-:W-:-:S02]  /*25f0*/  @!P2 SEL R53, R2, 0x63400000, !P3 ;  /* 0x634000000235a807 */ /* 0x000fc40005800000 */
[----:B------:R-:W-:Y:S02]  /*2600*/  SEL R51, R2, 0x63400000, !P1 ;  /* 0x6340000002337807 */ /* 0x000fe40004800000 */
[--C-:B------:R-:W-:Y:S02]  /*2610*/  @!P2 LOP3.LUT R0, R53, 0x80000000, R45.reuse, 0xf8, !PT ;  /* 0x800000003500a812 */ /* 0x100fe400078ef82d */
[----:B------:R-:W-:Y:S02]  /*2620*/  LOP3.LUT R51, R51, 0x800fffff, R45, 0xf8, !PT ;  /* 0x800fffff33337812 */ /* 0x000fe400078ef82d */
[----:B------:R-:W-:Y:S01]  /*2630*/  @!P2 LOP3.LUT R53, R0, 0x100000, RZ, 0xfc, !PT ;  /* 0x001000000035a812 */ /* 0x000fe200078efcff */
[----:B------:R-:W-:Y:S01]  /*2640*/  IMAD.MOV.U32 R0, RZ, RZ, R56 ;  /* 0x000000ffff007224 */ /* 0x000fe200078e0038 */
[----:B------:R-:W-:Y:S02]  /*2650*/  MOV R50, R44 ;  /* 0x0000002c00327202 */ /* 0x000fe40000000f00 */
[----:B------:R-:W-:-:S02]  /*2660*/  @!P2 MOV R52, RZ ;  /* 0x000000ff0034a202 */ /* 0x000fc40000000f00 */
[----:B------:R-:W-:Y:S02]  /*2670*/  MOV R58, 0x1 ;  /* 0x00000001003a7802 */ /* 0x000fe40000000f00 */
[----:B------:R-:W-:Y:S02]  /*2680*/  @!P0 LOP3.LUT R57, R47, 0x7ff00000, RZ, 0xc0, !PT ;  /* 0x7ff000002f398812 */ /* 0x000fe400078ec0ff */
[----:B------:R-:W-:Y:S02]  /*2690*/  @!P2 DFMA R50, R50, 2, -R52 ;  /* 0x400000003232a82b */ /* 0x000fe40000000834 */
[----:B0-----:R-:W-:-:S08]  /*26a0*/  DFMA R52, R58, -R46, 1 ;  /* 0x3ff000003a34742b */ /* 0x001fd0000000082e */
[----:B------:R-:W-:Y:S01]  /*26b0*/  DFMA R52, R52, R52, R52 ;  /* 0x000000343434722b */ /* 0x000fe20000000034 */
[----:B------:R-:W-:-:S07]  /*26c0*/  @!P2 LOP3.LUT R0, R51, 0x7ff00000, RZ, 0xc0, !PT ;  /* 0x7ff000003300a812 */ /* 0x000fce00078ec0ff */
[----:B------:R-:W-:-:S08]  /*26d0*/  DFMA R58, R58, R52, R58 ;  /* 0x000000343a3a722b */ /* 0x000fd0000000003a */
[----:B------:R-:W-:-:S08]  /*26e0*/  DFMA R60, R58, -R46, 1 ;  /* 0x3ff000003a3c742b */ /* 0x000fd0000000082e */
[----:B------:R-:W-:-:S08]  /*26f0*/  DFMA R60, R58, R60, R58 ;  /* 0x0000003c3a3c722b */ /* 0x000fd0000000003a */
[----:B------:R-:W-:-:S08]  /*2700*/  DMUL R58, R60, R50 ;  /* 0x000000323c3a7228 */ /* 0x000fd00000000000 */
[----:B------:R-:W-:-:S08]  /*2710*/  DFMA R52, R58, -R46, R50 ;  /* 0x8000002e3a34722b */ /* 0x000fd00000000032 */
[----:B------:R-:W-:Y:S01]  /*2720*/  DFMA R52, R60, R52, R58 ;  /* 0x000000343c34722b */ /* 0x000fe2000000003a */
[----:B------:R-:W-:-:S04]  /*2730*/  IADD3 R58, PT, PT, R0, -0x1, RZ ;  /* 0xffffffff003a7810 */ /* 0x000fc80007ffe0ff */
[----:B------:R-:W-:Y:S02]  /*2740*/  ISETP.GT.U32.AND P0, PT, R58, 0x7feffffe, PT ;  /* 0x7feffffe3a00780c */ /* 0x000fe40003f04070 */
[----:B------:R-:W-:-:S04]  /*2750*/  IADD3 R58, PT, PT, R57, -0x1, RZ ;  /* 0xffffffff393a7810 */ /* 0x000fc80007ffe0ff */
[----:B------:R-:W-:-:S13]  /*2760*/  ISETP.GT.U32.OR P0, PT, R58, 0x7feffffe, P0 ;  /* 0x7feffffe3a00780c */ /* 0x000fda0000704470 */
[----:B------:R-:W-:Y:S05]  /*2770*/  @P0 BRA `(.L_x_15) ;  /* 0x00000000006c0947 */ /* 0x000fea0003800000 */
[----:B------:R-:W-:Y:S02]  /*2780*/  LOP3.LUT R45, R49, 0x7ff00000, RZ, 0xc0, !PT ;  /* 0x7ff00000312d7812 */ /* 0x000fe400078ec0ff */
[----:B------:R-:W-:Y:S02]  /*2790*/  MOV R44, RZ ;  /* 0x000000ff002c7202 */ /* 0x000fe40000000f00 */
[CC--:B------:R-:W-:Y:S02]  /*27a0*/  VIADDMNMX R0, R56.reuse, -R45.reuse, 0xb9600000, !PT ;  /* 0xb960000038007446 */ /* 0x0c0fe4000780092d */
[----:B------:R-:W-:Y:S02]  /*27b0*/  ISETP.GE.U32.AND P0, PT, R56, R45, PT ;  /* 0x0000002d3800720c */ /* 0x000fe40003f06070 */
[----:B------:R-:W-:Y:S02]  /*27c0*/  VIMNMX R0, PT, PT, R0, 0x46a00000, PT ;  /* 0x46a0000000007848 */ /* 0x000fe40003fe0100 */
[----:B------:R-:W-:-:S04]  /*27d0*/  SEL R45, R2, 0x63400000, !P0 ;  /* 0x63400000022d7807 */ /* 0x000fc80004000000 */
[----:B------:R-:W-:-:S04]  /*27e0*/  IADD3 R0, PT, PT, -R45, R0, RZ ;  /* 0x000000002d007210 */ /* 0x000fc80007ffe1ff */
[----:B------:R-:W-:-:S06]  /*27f0*/  IADD3 R45, PT, PT, R0, 0x7fe00000, RZ ;  /* 0x7fe00000002d7810 */ /* 0x000fcc0007ffe0ff */
[----:B------:R-:W-:-:S10]  /*2800*/  DMUL R58, R52, R44 ;  /* 0x0000002c343a7228 */ /* 0x000fd40000000000 */
[----:B------:R-:W-:-:S13]  /*2810*/  FSETP.GTU.AND P0, PT, |R59|, 1.469367938527859385e-39, PT ;  /* 0x001000003b00780b */ /* 0x000fda0003f0c200 */
[----:B------:R-:W-:Y:S05]  /*2820*/  @P0 BRA `(.L_x_16) ;  /* 0x0000000000940947 */ /* 0x000fea0003800000 */
[----:B------:R-:W-:-:S06]  /*2830*/  DFMA R46, R52, -R46, R50 ;  /* 0x8000002e342e722b */ /* 0x000fcc0000000032 */
[----:B------:R-:W-:-:S04]  /*2840*/  IMAD.MOV.U32 R46, RZ, RZ, RZ ;  /* 0x000000ffff2e7224 */ /* 0x000fc800078e00ff */
[C---:B------:R-:W-:Y:S02]  /*2850*/  FSETP.NEU.AND P0, PT, R47.reuse, RZ, PT ;  /* 0x000000ff2f00720b */ /* 0x040fe40003f0d000 */
[----:B------:R-:W-:-:S04]  /*2860*/  LOP3.LUT R48, R47, 0x80000000, R49, 0x48, !PT ;  /* 0x800000002f307812 */ /* 0x000fc800078e4831 */
[----:B------:R-:W-:-:S07]  /*2870*/  LOP3.LUT R47, R48, R45, RZ, 0xfc, !PT ;  /* 0x0000002d302f7212 */ /* 0x000fce00078efcff */
[----:B------:R-:W-:Y:S05]  /*2880*/  @!P0 BRA `(.L_x_16) ;  /* 0x00000000007c8947 */ /* 0x000fea0003800000 */
[C---:B------:R-:W-:Y:S02]  /*2890*/  IADD3 R45, PT, PT, -R0.reuse, RZ, RZ ;  /* 0x000000ff002d7210 */ /* 0x040fe40007ffe1ff */
[----:B------:R-:W-:Y:S02]  /*28a0*/  MOV R44, RZ ;  /* 0x000000ff002c7202 */ /* 0x000fe40000000f00 */
[----:B------:R-:W-:-:S04]  /*28b0*/  IADD3 R0, PT, PT, -R0, -0x43300000, RZ ;  /* 0xbcd0000000007810 */ /* 0x000fc80007ffe1ff */
[----:B------:R-:W-:Y:S02]  /*28c0*/  DFMA R44, R58, -R44, R52 ;  /* 0x8000002c3a2c722b */ /* 0x000fe40000000034 */
[----:B------:R-:W-:-:S08]  /*28d0*/  DMUL.RP R52, R52, R46 ;  /* 0x0000002e34347228 */ /* 0x000fd00000008000 */
[----:B------:R-:W-:Y:S02]  /*28e0*/  FSETP.NEU.AND P0, PT, |R45|, R0, PT ;  /* 0x000000002d00720b */ /* 0x000fe40003f0d200 */
[----:B------:R-:W-:Y:S02]  /*28f0*/  LOP3.LUT R45, R53, R48, RZ, 0x3c, !PT ;  /* 0x00000030352d7212 */ /* 0x000fe400078e3cff */
[----:B------:R-:W-:Y:S02]  /*2900*/  FSEL R58, R52, R58, !P0 ;  /* 0x0000003a343a7208 */ /* 0x000fe40004000000 */
[----:B------:R-:W-:Y:S01]  /*2910*/  FSEL R59, R45, R59, !P0 ;  /* 0x0000003b2d3b7208 */ /* 0x000fe20004000000 */
[----:B------:R-:W-:Y:S06]  /*2920*/  BRA `(.L_x_16) ;  /* 0x0000000000547947 */ /* 0x000fec0003800000 */
.L_x_15:
[----:B------:R-:W-:-:S14]  /*2930*/  DSETP.NAN.AND P0, PT, R44, R44, PT ;  /* 0x0000002c2c00722a */ /* 0x000fdc0003f08000 */
[----:B------:R-:W-:Y:S05]  /*2940*/  @P0 BRA `(.L_x_17) ;  /* 0x0000000000440947 */ /* 0x000fea0003800000 */
[----:B------:R-:W-:-:S14]  /*2950*/  DSETP.NAN.AND P0, PT, R48, R48, PT ;  /* 0x000000303000722a */ /* 0x000fdc0003f08000 */
[----:B------:R-:W-:Y:S05]  /*2960*/  @P0 BRA `(.L_x_18) ;  /* 0x0000000000300947 */ /* 0x000fea0003800000 */
[----:B------:R-:W-:Y:S02]  /*2970*/  ISETP.NE.AND P0, PT, R0, R57, PT ;  /* 0x000000390000720c */ /* 0x000fe40003f05270 */
[----:B------:R-:W-:Y:S02]  /*2980*/  MOV R58, 0x0 ;  /* 0x00000000003a7802 */ /* 0x000fe40000000f00 */
[----:B------:R-:W-:-:S09]  /*2990*/  MOV R59, 0xfff80000 ;  /* 0xfff80000003b7802 */ /* 0x000fd20000000f00 */
[----:B------:R-:W-:Y:S05]  /*29a0*/  @!P0 BRA `(.L_x_16) ;  /* 0x0000000000348947 */ /* 0x000fea0003800000 */
[----:B------:R-:W-:Y:S02]  /*29b0*/  ISETP.NE.AND P0, PT, R0, 0x7ff00000, PT ;  /* 0x7ff000000000780c */ /* 0x000fe40003f05270 */
[----:B------:R-:W-:Y:S02]  /*29c0*/  LOP3.LUT R59, R45, 0x80000000, R49, 0x48, !PT ;  /* 0x800000002d3b7812 */ /* 0x000fe400078e4831 */
[----:B------:R-:W-:-:S13]  /*29d0*/  ISETP.EQ.OR P0, PT, R57, RZ, !P0 ;  /* 0x000000ff3900720c */ /* 0x000fda0004702670 */
[----:B------:R-:W-:Y:S02]  /*29e0*/  @P0 LOP3.LUT R0, R59, 0x7ff00000, RZ, 0xfc, !PT ;  /* 0x7ff000003b000812 */ /* 0x000fe400078efcff */
[----:B------:R-:W-:Y:S01]  /*29f0*/  @!P0 MOV R58, RZ ;  /* 0x000000ff003a8202 */ /* 0x000fe20000000f00 */
[----:B------:R-:W-:Y:S01]  /*2a00*/  @P0 IMAD.MOV.U32 R58, RZ, RZ, RZ ;  /* 0x000000ffff3a0224 */ /* 0x000fe200078e00ff */
[----:B------:R-:W-:Y:S01]  /*2a10*/  @P0 MOV R59, R0 ;  /* 0x00000000003b0202 */ /* 0x000fe20000000f00 */
[----:B------:R-:W-:Y:S06]  /*2a20*/  BRA `(.L_x_16) ;  /* 0x0000000000147947 */ /* 0x000fec0003800000 */
.L_x_18:
[----:B------:R-:W-:Y:S02]  /*2a30*/  LOP3.LUT R59, R49, 0x80000, RZ, 0xfc, !PT ;  /* 0x00080000313b7812 */ /* 0x000fe400078efcff */
[----:B------:R-:W-:Y:S01]  /*2a40*/  MOV R58, R48 ;  /* 0x00000030003a7202 */ /* 0x000fe20000000f00 */
[----:B------:R-:W-:Y:S06]  /*2a50*/  BRA `(.L_x_16) ;  /* 0x0000000000087947 */ /* 0x000fec0003800000 */
.L_x_17:
[----:B------:R-:W-:Y:S02]  /*2a60*/  LOP3.LUT R59, R45, 0x80000, RZ, 0xfc, !PT ;  /* 0x000800002d3b7812 */ /* 0x000fe400078efcff */
[----:B------:R-:W-:-:S07]  /*2a70*/  MOV R58, R44 ;  /* 0x0000002c003a7202 */ /* 0x000fce0000000f00 */
.L_x_16:
[----:B------:R-:W-:Y:S05]  /*2a80*/  BSYNC.RECONVERGENT B1 ;  /* 0x0000000000017941 */ /* 0x000fea0003800200 */
.L_x_14:
[----:B------:R-:W-:Y:S01]  /*2a90*/  HFMA2 R45, -RZ, RZ, 0, 0 ;  /* 0x00000000ff2d7431 */ /* 0x000fe200000001ff */
[----:B------:R-:W-:-:S04]  /*2aa0*/  MOV R44, R4 ;  /* 0x00000004002c7202 */ /* 0x000fc80000000f00 */
[----:B------:R-:W-:Y:S05]  /*2ab0*/  RET.REL.NODEC R44 `(_Z8timestepPdS_S_S_S_S_S_S_S_S_S_iiPiS0_S0_S0_S_S_iiddS0_S0_S0_) ;  /* 0xffffffd42c507950 */ /* 0x000fea0003c3ffff */
.L_x_19:
[----:B------:R-:W-:-:S00]  /*2ac0*/  BRA `(.L_x_19) ;  /* 0xfffffffc00fc7947 */ /* 0x000fc0000383ffff */
[----:B------:R-:W-:-:S00]  /*2ad0*/  NOP ;  /* 0x0000000000007918 */ /* 0x000fc00000000000 */
        /* <DEDUP_REMOVED lines=10> */
.L_x_20:


//--------------------- .nv.shared.reserved.0     --------------------------
	.section	.nv.shared.reserved.0,"aw",@nobits
	.weak		__nv_reservedSMEM_offset_0_alias
	.size		__nv_reservedSMEM_offset_0_alias, 0, 64
	.other		__nv_reservedSMEM_offset_0_alias,@"STO_CUDA_RESERVED_SHARED STV_DEFAULT"
__nv_reservedSMEM_offset_0_alias:
	.zero		0
	.zero		64


//--------------------- .nv.constant0._Z8timestepPdS_S_S_S_S_S_S_S_S_S_iiPiS0_S0_S0_S_S_iiddS0_S0_S0_ --------------------------
	.section	.nv.constant0._Z8timestepPdS_S_S_S_S_S_S_S_S_S_iiPiS0_S0_S0_S_S_iiddS0_S0_S0_,"a",@progbits
	.sectionflags	@""
	.align	4
.nv.constant0._Z8timestepPdS_S_S_S_S_S_S_S_S_S_iiPiS0_S0_S0_S_S_iiddS0_S0_S0_:
	.zero		1088


//--------------------- SYMBOLS --------------------------

	.type		.nv.reservedSmem.offset0,@object
	.size		.nv.reservedSmem.offset0,0x4
